	.target	sm_90a

	.elftype	@"ET_EXEC"


//--------------------- .note.nv.tkinfo           --------------------------
	.section	.note.nv.tkinfo,"",@"SHT_NOTE"
	.sectionflags	@"SHF_NOTE_NV_TKINFO"
	.tkinfo
        /*0018*/ 	.word	0x00000002
        /*0030*/ 	.string	""
        /*0030*/ 	.string	"ptxas"
        /*0030*/ 	.string	"Cuda compilation tools, release 13.0, V13.0.88"
        /*0030*/ 	.string	"Build cuda_13.0.r13.0/compiler.36424714_0"
        /*0030*/ 	.string	"-arch sm_90a -m 64 "



//--------------------- .note.nv.cuinfo           --------------------------
	.section	.note.nv.cuinfo,"",@"SHT_NOTE"
	.sectionflags	@"SHF_NOTE_NV_CUINFO"
        /*0018*/ 	.short	0x0002
        /*001a*/ 	.short	0x005a
        /*001c*/ 	.short	0x0082
	.zero		2


//--------------------- .nv.info                  --------------------------
	.section	.nv.info,"",@"SHT_CUDA_INFO"
	.align	4


	//----- nvinfo : EIATTR_REGCOUNT
	.align		4
        /*0000*/ 	.byte	0x04, 0x2f
        /*0002*/ 	.short	(.L_15 - .L_14)
	.align		4
.L_14:
        /*0004*/ 	.word	index@(_ZN7cutlass13device_kernelINS_4gemm6kernel13GemmUniversalIN4cute5tupleIJiiiiEEENS1_10collective13CollectiveMmaINS1_34MainloopSm90TmaGmmaWarpSpecializedILi2ENS5_IJNS4_1CILi1EEESB_SB_EEENS1_35KernelTmaWarpSpecializedCooperativeEEENS5_IJNSA_ILi128EEENSA_ILi64EEESG_EEENS_6half_tENS5_IJlSB_lEEESI_SJ_NS4_8TiledMMAINS4_8MMA_AtomIJNS4_4SM904GMMA25MMA_64x64x16_F32F16F16_SSILNSN_5MajorE0ELSP_0ELNSN_7ScaleInE1ELSQ_1EEEEEENS4_6LayoutINS5_IJNSA_ILi2EEESB_SB_EEENS5_IJSB_NSA_ILi0EEESW_EEEEENS5_IJNS4_10UnderscoreESZ_SZ_EEEEENS4_13SM90_TMA_LOADENS4_14ComposedLayoutINS4_7SwizzleILi3ELi4ELi3EEENS4_18smem_ptr_flag_bitsILi16EEENST_INS5_IJNSA_ILi8EEESG_EEENS5_IJSG_SB_EEEEEEEvNS4_8identityES12_S1C_vS1D_EENS_8epilogue10collective6detail29Sm90TmaWarpSpecializedAdapterINS1G_15DefaultEpilogueISI_SJ_SJ_NS1F_6thread17LinearCombinationISI_Li1EffLNS1K_9ScaleType4KindE0ELNS_15FloatRoundStyleE2ESI_EENS1_15EpilogueDefaultEEEEEvvEEEEvNT_6ParamsE)
        /*0008*/ 	.word	0x000000a8


	//----- nvinfo : EIATTR_FRAME_SIZE
	.align		4
.L_15:
        /*000c*/ 	.byte	0x04, 0x11
        /*000e*/ 	.short	(.L_17 - .L_16)
	.align		4
.L_16:
        /*0010*/ 	.word	index@(_ZN7cutlass13device_kernelINS_4gemm6kernel13GemmUniversalIN4cute5tupleIJiiiiEEENS1_10collective13CollectiveMmaINS1_34MainloopSm90TmaGmmaWarpSpecializedILi2ENS5_IJNS4_1CILi1EEESB_SB_EEENS1_35KernelTmaWarpSpecializedCooperativeEEENS5_IJNSA_ILi128EEENSA_ILi64EEESG_EEENS_6half_tENS5_IJlSB_lEEESI_SJ_NS4_8TiledMMAINS4_8MMA_AtomIJNS4_4SM904GMMA25MMA_64x64x16_F32F16F16_SSILNSN_5MajorE0ELSP_0ELNSN_7ScaleInE1ELSQ_1EEEEEENS4_6LayoutINS5_IJNSA_ILi2EEESB_SB_EEENS5_IJSB_NSA_ILi0EEESW_EEEEENS5_IJNS4_10UnderscoreESZ_SZ_EEEEENS4_13SM90_TMA_LOADENS4_14ComposedLayoutINS4_7SwizzleILi3ELi4ELi3EEENS4_18smem_ptr_flag_bitsILi16EEENST_INS5_IJNSA_ILi8EEESG_EEENS5_IJSG_SB_EEEEEEEvNS4_8identityES12_S1C_vS1D_EENS_8epilogue10collective6detail29Sm90TmaWarpSpecializedAdapterINS1G_15DefaultEpilogueISI_SJ_SJ_NS1F_6thread17LinearCombinationISI_Li1EffLNS1K_9ScaleType4KindE0ELNS_15FloatRoundStyleE2ESI_EENS1_15EpilogueDefaultEEEEEvvEEEEvNT_6ParamsE)
        /*0014*/ 	.word	0x00000000


	//----- nvinfo : EIATTR_MIN_STACK_SIZE
	.align		4
.L_17:
        /*0018*/ 	.byte	0x04, 0x12
        /*001a*/ 	.short	(.L_19 - .L_18)
	.align		4
.L_18:
        /*001c*/ 	.word	index@(_ZN7cutlass13device_kernelINS_4gemm6kernel13GemmUniversalIN4cute5tupleIJiiiiEEENS1_10collective13CollectiveMmaINS1_34MainloopSm90TmaGmmaWarpSpecializedILi2ENS5_IJNS4_1CILi1EEESB_SB_EEENS1_35KernelTmaWarpSpecializedCooperativeEEENS5_IJNSA_ILi128EEENSA_ILi64EEESG_EEENS_6half_tENS5_IJlSB_lEEESI_SJ_NS4_8TiledMMAINS4_8MMA_AtomIJNS4_4SM904GMMA25MMA_64x64x16_F32F16F16_SSILNSN_5MajorE0ELSP_0ELNSN_7ScaleInE1ELSQ_1EEEEEENS4_6LayoutINS5_IJNSA_ILi2EEESB_SB_EEENS5_IJSB_NSA_ILi0EEESW_EEEEENS5_IJNS4_10UnderscoreESZ_SZ_EEEEENS4_13SM90_TMA_LOADENS4_14ComposedLayoutINS4_7SwizzleILi3ELi4ELi3EEENS4_18smem_ptr_flag_bitsILi16EEENST_INS5_IJNSA_ILi8EEESG_EEENS5_IJSG_SB_EEEEEEEvNS4_8identityES12_S1C_vS1D_EENS_8epilogue10collective6detail29Sm90TmaWarpSpecializedAdapterINS1G_15DefaultEpilogueISI_SJ_SJ_NS1F_6thread17LinearCombinationISI_Li1EffLNS1K_9ScaleType4KindE0ELNS_15FloatRoundStyleE2ESI_EENS1_15EpilogueDefaultEEEEEvvEEEEvNT_6ParamsE)
        /*0020*/ 	.word	0x00000000
.L_19:


//--------------------- .nv.compat                --------------------------
	.section	.nv.compat,"",@"SHT_CUDA_COMPAT_INFO"
	.align	4
        /*0000*/ 	.byte	0x02, 0x09, 0x01, 0x00, 0x02, 0x02, 0x04, 0x00, 0x02, 0x05, 0x05, 0x00, 0x03, 0x07, 0x01, 0x01
        /*0010*/ 	.byte	0x02, 0x03, 0x01, 0x00, 0x02, 0x06, 0x01, 0x00, 0x04, 0x0b, 0x08, 0x00, 0x00, 0x00, 0x00, 0x00
        /*0020*/ 	.byte	0x00, 0x00, 0x00, 0x00


//--------------------- .nv.info._ZN7cutlass13device_kernelINS_4gemm6kernel13GemmUniversalIN4cute5tupleIJiiiiEEENS1_10collective13CollectiveMmaINS1_34MainloopSm90TmaGmmaWarpSpecializedILi2ENS5_IJNS4_1CILi1EEESB_SB_EEENS1_35KernelTmaWarpSpecializedCooperativeEEENS5_IJNSA_ILi128EEENSA_ILi64EEESG_EEENS_6half_tENS5_IJlSB_lEEESI_SJ_NS4_8TiledMMAINS4_8MMA_AtomIJNS4_4SM904GMMA25MMA_64x64x16_F32F16F16_SSILNSN_5MajorE0ELSP_0ELNSN_7ScaleInE1ELSQ_1EEEEEENS4_6LayoutINS5_IJNSA_ILi2EEESB_SB_EEENS5_IJSB_NSA_ILi0EEESW_EEEEENS5_IJNS4_10UnderscoreESZ_SZ_EEEEENS4_13SM90_TMA_LOADENS4_14ComposedLayoutINS4_7SwizzleILi3ELi4ELi3EEENS4_18smem_ptr_flag_bitsILi16EEENST_INS5_IJNSA_ILi8EEESG_EEENS5_IJSG_SB_EEEEEEEvNS4_8identityES12_S1C_vS1D_EENS_8epilogue10collective6detail29Sm90TmaWarpSpecializedAdapterINS1G_15DefaultEpilogueISI_SJ_SJ_NS1F_6thread17LinearCombinationISI_Li1EffLNS1K_9ScaleType4KindE0ELNS_15FloatRoundStyleE2ESI_EENS1_15EpilogueDefaultEEEEEvvEEEEvNT_6ParamsE --------------------------
	.section	.nv.info._ZN7cutlass13device_kernelINS_4gemm6kernel13GemmUniversalIN4cute5tupleIJiiiiEEENS1_10collective13CollectiveMmaINS1_34MainloopSm90TmaGmmaWarpSpecializedILi2ENS5_IJNS4_1CILi1EEESB_SB_EEENS1_35KernelTmaWarpSpecializedCooperativeEEENS5_IJNSA_ILi128EEENSA_ILi64EEESG_EEENS_6half_tENS5_IJlSB_lEEESI_SJ_NS4_8TiledMMAINS4_8MMA_AtomIJNS4_4SM904GMMA25MMA_64x64x16_F32F16F16_SSILNSN_5MajorE0ELSP_0ELNSN_7ScaleInE1ELSQ_1EEEEEENS4_6LayoutINS5_IJNSA_ILi2EEESB_SB_EEENS5_IJSB_NSA_ILi0EEESW_EEEEENS5_IJNS4_10UnderscoreESZ_SZ_EEEEENS4_13SM90_TMA_LOADENS4_14ComposedLayoutINS4_7SwizzleILi3ELi4ELi3EEENS4_18smem_ptr_flag_bitsILi16EEENST_INS5_IJNSA_ILi8EEESG_EEENS5_IJSG_SB_EEEEEEEvNS4_8identityES12_S1C_vS1D_EENS_8epilogue10collective6detail29Sm90TmaWarpSpecializedAdapterINS1G_15DefaultEpilogueISI_SJ_SJ_NS1F_6thread17LinearCombinationISI_Li1EffLNS1K_9ScaleType4KindE0ELNS_15FloatRoundStyleE2ESI_EENS1_15EpilogueDefaultEEEEEvvEEEEvNT_6ParamsE,"",@"SHT_CUDA_INFO"
	.sectionflags	@""
	.align	4


	//----- nvinfo : EIATTR_CUDA_API_VERSION
	.align		4
        /*0000*/ 	.byte	0x04, 0x37
        /*0002*/ 	.short	(.L_21 - .L_20)
.L_20:
        /*0004*/ 	.word	0x00000082


	//----- nvinfo : EIATTR_KPARAM_INFO
	.align		4
.L_21:
        /*0008*/ 	.byte	0x04, 0x17
        /*000a*/ 	.short	(.L_23 - .L_22)
.L_22:
        /*000c*/ 	.word	0x00000000
        /*0010*/ 	.short	0x0000
        /*0012*/ 	.short	0x0070
        /*0014*/ 	.byte	0x00, 0xf0, 0x01, 0x10


	//----- nvinfo : EIATTR_SPARSE_MMA_MASK
	.align		4
.L_23:
        /*0018*/ 	.byte	0x03, 0x50
        /*001a*/ 	.short	0x0000


	//----- nvinfo : EIATTR_MAXREG_COUNT
	.align		4
        /*001c*/ 	.byte	0x03, 0x1b
        /*001e*/ 	.short	0x00a8


	//----- nvinfo : EIATTR_NUM_BARRIERS
	.align		4
        /*0020*/ 	.byte	0x02, 0x4c
        /*0022*/ 	.byte	0x01
	.zero		1


	//----- nvinfo : EIATTR_EXTERNS
	.align		4
        /*0024*/ 	.byte	0x04, 0x0f
        /*0026*/ 	.short	(.L_25 - .L_24)


	//   ....[0]....
	.align		4
.L_24:
        /*0028*/ 	.word	index@(__assertfail)


	//----- nvinfo : EIATTR_MERCURY_ISA_VERSION
	.align		4
.L_25:
        /*002c*/ 	.byte	0x03, 0x5f
        /*002e*/ 	.short	0x0101


	//----- nvinfo : EIATTR_INT_WARP_WIDE_INSTR_OFFSETS
	.align		4
        /*0030*/ 	.byte	0x04, 0x31
        /*0032*/ 	.short	(.L_27 - .L_26)


	//   ....[0]....
.L_26:
        /*0034*/ 	.word	0x00000370


	//   ....[1]....
        /*0038*/ 	.word	0x000003a0


	//   ....[2]....
        /*003c*/ 	.word	0x00000480


	//----- nvinfo : EIATTR_COOP_GROUP_MASK_REGIDS
	.align		4
.L_27:
        /*0040*/ 	.byte	0x04, 0x29
        /*0042*/ 	.short	(.L_29 - .L_28)


	//   ....[0]....
.L_28:
        /*0044*/ 	.word	0xffffffff


	//   ....[1]....
        /*0048*/ 	.word	0xffffffff


	//   ....[2]....
        /*004c*/ 	.word	0xffffffff


	//   ....[3]....
        /*0050*/ 	.word	0xffffffff


	//   ....[4]....
        /*0054*/ 	.word	0xffffffff


	//----- nvinfo : EIATTR_COOP_GROUP_INSTR_OFFSETS
	.align		4
.L_29:
        /*0058*/ 	.byte	0x04, 0x28
        /*005a*/ 	.short	(.L_31 - .L_30)


	//   ....[0]....
.L_30:
        /*005c*/ 	.word	0x00000060


	//   ....[1]....
        /*0060*/ 	.word	0x00000070


	//   ....[2]....
        /*0064*/ 	.word	0x00000130


	//   ....[3]....
        /*0068*/ 	.word	0x00000280


	//   ....[4]....
        /*006c*/ 	.word	0x00000f30


	//----- nvinfo : EIATTR_REG_RECONFIG
	.align		4
.L_31:
        /*0070*/ 	.byte	0x01, 0x54
	.zero		2


	//----- nvinfo : EIATTR_SYSCALL_OFFSETS
	.align		4
        /*0074*/ 	.byte	0x04, 0x46
        /*0076*/ 	.short	(.L_33 - .L_32)


	//   ....[0]....
.L_32:
        /*0078*/ 	.word	0x000010f0


	//----- nvinfo : EIATTR_MBARRIER_INSTR_OFFSETS
	.align		4
.L_33:
        /*007c*/ 	.byte	0x04, 0x39
        /*007e*/ 	.short	(.L_35 - .L_34)


	//   ....[0]....
.L_34:
        /*0080*/ 	.word	0x00000230
        /*0084*/ 	.word	0x000000ff
        /*0088*/ 	.word	0x00000000
        /*008c*/ 	.short	0x0100
        /*008e*/ 	.byte	0x08
	.zero		1


	//   ....[1]....
        /*0090*/ 	.word	0x00000240
        /*0094*/ 	.word	0x000000ff
        /*0098*/ 	.word	0x00000010
        /*009c*/ 	.short	0x0100
        /*009e*/ 	.byte	0x08
	.zero		1


	//   ....[2]....
        /*00a0*/ 	.word	0x00000250
        /*00a4*/ 	.word	0x000000ff
        /*00a8*/ 	.word	0x00000008
        /*00ac*/ 	.short	0x0100
        /*00ae*/ 	.byte	0x08
	.zero		1


	//   ....[3]....
        /*00b0*/ 	.word	0x00000260
        /*00b4*/ 	.word	0x000000ff
        /*00b8*/ 	.word	0x00000018
        /*00bc*/ 	.short	0x0100
        /*00be*/ 	.byte	0x08
	.zero		1


	//   ....[4]....
        /*00c0*/ 	.word	0x000004f0
        /*00c4*/ 	.word	0x000000ff
        /*00c8*/ 	.word	0x00000030
        /*00cc*/ 	.short	0x0100
        /*00ce*/ 	.byte	0x06
	.zero		1


	//   ....[5]....
        /*00d0*/ 	.word	0x00000550
        /*00d4*/ 	.word	0x000000ff
        /*00d8*/ 	.word	0x00000038
        /*00dc*/ 	.short	0x0100
        /*00de*/ 	.byte	0x06
	.zero		1


	//   ....[6]....
        /*00e0*/ 	.word	0x00001170
        /*00e4*/ 	.word	0x00000003
        /*00e8*/ 	.word	0x00000000
        /*00ec*/ 	.short	0x010a
        /*00ee*/ 	.byte	0x3f
	.zero		1


	//   ....[7]....
        /*00f0*/ 	.word	0x000011b0
        /*00f4*/ 	.word	0x00000003
        /*00f8*/ 	.word	0x00000000
        /*00fc*/ 	.short	0x010a
        /*00fe*/ 	.byte	0x3f
	.zero		1


	//   ....[8]....
        /*0100*/ 	.word	0x00001550
        /*0104*/ 	.word	0x000000ff
        /*0108*/ 	.word	0x00000000
        /*010c*/ 	.short	0x010a
        /*010e*/ 	.byte	0x08
	.zero		1


	//   ....[9]....
        /*0110*/ 	.word	0x00001590
        /*0114*/ 	.word	0x000000ff
        /*0118*/ 	.word	0x00000000
        /*011c*/ 	.short	0x010a
        /*011e*/ 	.byte	0x08
	.zero		1


	//   ....[10]....
        /*0120*/ 	.word	0x000017f0
        /*0124*/ 	.word	0x000000ff
        /*0128*/ 	.word	0x00000000
        /*012c*/ 	.short	0x0101
        /*012e*/ 	.byte	0x08
	.zero		1


	//   ....[11]....
        /*0130*/ 	.word	0x000019d0
        /*0134*/ 	.word	0x000000ff
        /*0138*/ 	.word	0x00000000
        /*013c*/ 	.short	0x0101
        /*013e*/ 	.byte	0x04
	.zero		1


	//   ....[12]....
        /*0140*/ 	.word	0x00004f70
        /*0144*/ 	.word	0x0000000c
        /*0148*/ 	.word	0x00000010
        /*014c*/ 	.short	0x010a
        /*014e*/ 	.byte	0x3f
	.zero		1


	//   ....[13]....
        /*0150*/ 	.word	0x00005330
        /*0154*/ 	.word	0x00000005
        /*0158*/ 	.word	0x00000038
        /*015c*/ 	.short	0x0101
        /*015e*/ 	.byte	0x3f
	.zero		1


	//   ....[14]....
        /*0160*/ 	.word	0x00005a30
        /*0164*/ 	.word	0x00000007
        /*0168*/ 	.word	0x00000000
        /*016c*/ 	.short	0x010a
        /*016e*/ 	.byte	0x3f
	.zero		1


	//   ....[15]....
        /*0170*/ 	.word	0x00005ab0
        /*0174*/ 	.word	0x00000005
        /*0178*/ 	.word	0x00000000
        /*017c*/ 	.short	0x010a
        /*017e*/ 	.byte	0x3f
	.zero		1


	//   ....[16]....
        /*0180*/ 	.word	0x00005b10
        /*0184*/ 	.word	0x00000003
        /*0188*/ 	.word	0x00000000
        /*018c*/ 	.short	0x010a
        /*018e*/ 	.byte	0x3f
	.zero		1


	//   ....[17]....
        /*0190*/ 	.word	0x00005b70
        /*0194*/ 	.word	0x00000004
        /*0198*/ 	.word	0x00000000
        /*019c*/ 	.short	0x010a
        /*019e*/ 	.byte	0x3f
	.zero		1


	//   ....[18]....
        /*01a0*/ 	.word	0x00005c40
        /*01a4*/ 	.word	0x0000000c
        /*01a8*/ 	.word	0x00000010
        /*01ac*/ 	.short	0x010a
        /*01ae*/ 	.byte	0x3f
	.zero		1


	//   ....[19]....
        /*01b0*/ 	.word	0x00005d10
        /*01b4*/ 	.word	0x00000007
        /*01b8*/ 	.word	0x00000000
        /*01bc*/ 	.short	0x010a
        /*01be*/ 	.byte	0x3f
	.zero		1


	//----- nvinfo : EIATTR_NUM_MBARRIERS
	.align		4
.L_35:
        /*01c0*/ 	.byte	0x03, 0x38
        /*01c2*/ 	.short	0x0006


	//----- nvinfo : EIATTR_EXIT_INSTR_OFFSETS
	.align		4
        /*01c4*/ 	.byte	0x04, 0x1c
        /*01c6*/ 	.short	(.L_37 - .L_36)


	//   ....[0]....
.L_36:
        /*01c8*/ 	.word	0x000005a0


	//   ....[1]....
        /*01cc*/ 	.word	0x00000e60


	//   ....[2]....
        /*01d0*/ 	.word	0x000045e0


	//   ....[3]....
        /*01d4*/ 	.word	0x00004c10


	//   ....[4]....
        /*01d8*/ 	.word	0x00005b00


	//----- nvinfo : EIATTR_MAX_THREADS
	.align		4
.L_37:
        /*01dc*/ 	.byte	0x04, 0x05
        /*01de*/ 	.short	(.L_39 - .L_38)
.L_38:
        /*01e0*/ 	.word	0x00000180
        /*01e4*/ 	.word	0x00000001
        /*01e8*/ 	.word	0x00000001


	//----- nvinfo : EIATTR_CRS_STACK_SIZE
	.align		4
.L_39:
        /*01ec*/ 	.byte	0x04, 0x1e
        /*01ee*/ 	.short	(.L_41 - .L_40)
.L_40:
        /*01f0*/ 	.word	0x00000000


	//----- nvinfo : EIATTR_CBANK_PARAM_SIZE
	.align		4
.L_41:
        /*01f4*/ 	.byte	0x03, 0x19
        /*01f6*/ 	.short	0x0470


	//----- nvinfo : EIATTR_PARAM_CBANK
	.align		4
        /*01f8*/ 	.byte	0x04, 0x0a
        /*01fa*/ 	.short	(.L_43 - .L_42)
	.align		4
.L_42:
        /*01fc*/ 	.word	index@(.nv.constant0._ZN7cutlass13device_kernelINS_4gemm6kernel13GemmUniversalIN4cute5tupleIJiiiiEEENS1_10collective13CollectiveMmaINS1_34MainloopSm90TmaGmmaWarpSpecializedILi2ENS5_IJNS4_1CILi1EEESB_SB_EEENS1_35KernelTmaWarpSpecializedCooperativeEEENS5_IJNSA_ILi128EEENSA_ILi64EEESG_EEENS_6half_tENS5_IJlSB_lEEESI_SJ_NS4_8TiledMMAINS4_8MMA_AtomIJNS4_4SM904GMMA25MMA_64x64x16_F32F16F16_SSILNSN_5MajorE0ELSP_0ELNSN_7ScaleInE1ELSQ_1EEEEEENS4_6LayoutINS5_IJNSA_ILi2EEESB_SB_EEENS5_IJSB_NSA_ILi0EEESW_EEEEENS5_IJNS4_10UnderscoreESZ_SZ_EEEEENS4_13SM90_TMA_LOADENS4_14ComposedLayoutINS4_7SwizzleILi3ELi4ELi3EEENS4_18smem_ptr_flag_bitsILi16EEENST_INS5_IJNSA_ILi8EEESG_EEENS5_IJSG_SB_EEEEEEEvNS4_8identityES12_S1C_vS1D_EENS_8epilogue10collective6detail29Sm90TmaWarpSpecializedAdapterINS1G_15DefaultEpilogueISI_SJ_SJ_NS1F_6thread17LinearCombinationISI_Li1EffLNS1K_9ScaleType4KindE0ELNS_15FloatRoundStyleE2ESI_EENS1_15EpilogueDefaultEEEEEvvEEEEvNT_6ParamsE)
        /*0200*/ 	.short	0x0210
        /*0202*/ 	.short	0x0470


	//----- nvinfo : EIATTR_SW_WAR
	.align		4
.L_43:
        /*0204*/ 	.byte	0x04, 0x36
        /*0206*/ 	.short	(.L_45 - .L_44)
.L_44:
        /*0208*/ 	.word	0x00000008
.L_45:


//--------------------- .nv.callgraph             --------------------------
	.section	.nv.callgraph,"",@"SHT_CUDA_CALLGRAPH"
	.align	4
	.sectionentsize	8
	.align		4
        /*0000*/ 	.word	0x00000000
	.align		4
        /*0004*/ 	.word	0xffffffff
	.align		4
        /*0008*/ 	.word	index@(_ZN7cutlass13device_kernelINS_4gemm6kernel13GemmUniversalIN4cute5tupleIJiiiiEEENS1_10collective13CollectiveMmaINS1_34MainloopSm90TmaGmmaWarpSpecializedILi2ENS5_IJNS4_1CILi1EEESB_SB_EEENS1_35KernelTmaWarpSpecializedCooperativeEEENS5_IJNSA_ILi128EEENSA_ILi64EEESG_EEENS_6half_tENS5_IJlSB_lEEESI_SJ_NS4_8TiledMMAINS4_8MMA_AtomIJNS4_4SM904GMMA25MMA_64x64x16_F32F16F16_SSILNSN_5MajorE0ELSP_0ELNSN_7ScaleInE1ELSQ_1EEEEEENS4_6LayoutINS5_IJNSA_ILi2EEESB_SB_EEENS5_IJSB_NSA_ILi0EEESW_EEEEENS5_IJNS4_10UnderscoreESZ_SZ_EEEEENS4_13SM90_TMA_LOADENS4_14ComposedLayoutINS4_7SwizzleILi3ELi4ELi3EEENS4_18smem_ptr_flag_bitsILi16EEENST_INS5_IJNSA_ILi8EEESG_EEENS5_IJSG_SB_EEEEEEEvNS4_8identityES12_S1C_vS1D_EENS_8epilogue10collective6detail29Sm90TmaWarpSpecializedAdapterINS1G_15DefaultEpilogueISI_SJ_SJ_NS1F_6thread17LinearCombinationISI_Li1EffLNS1K_9ScaleType4KindE0ELNS_15FloatRoundStyleE2ESI_EENS1_15EpilogueDefaultEEEEEvvEEEEvNT_6ParamsE)
	.align		4
        /*000c*/ 	.word	index@(__assertfail)
	.align		4
        /*0010*/ 	.word	0x00000000
	.align		4
        /*0014*/ 	.word	0xfffffffe
	.align		4
        /*0018*/ 	.word	0x00000000
	.align		4
        /*001c*/ 	.word	0xfffffffd
	.align		4
        /*0020*/ 	.word	0x00000000
	.align		4
        /*0024*/ 	.word	0xfffffffc


//--------------------- .nv.constant4             --------------------------
	.section	.nv.constant4,"a",@progbits
	.align	8
	.align		8
.nv.constant4:
        /*0000*/ 	.dword	__assertfail
	.align		8
        /*0008*/ 	.dword	__unnamed_1
	.align		8
        /*0010*/ 	.dword	_ZN40_INTERNAL_c37a47ec_4_k_cu_1e527536_148824cuda3std3__45__cpo5beginE
	.align		8
        /*0018*/ 	.dword	_ZN40_INTERNAL_c37a47ec_4_k_cu_1e527536_148824cuda3std3__45__cpo3endE
	.align		8
        /*0020*/ 	.dword	_ZN40_INTERNAL_c37a47ec_4_k_cu_1e527536_148824cuda3std3__45__cpo6cbeginE
	.align		8
        /*0028*/ 	.dword	_ZN40_INTERNAL_c37a47ec_4_k_cu_1e527536_148824cuda3std3__45__cpo4cendE
	.align		8
        /*0030*/ 	.dword	_ZN40_INTERNAL_c37a47ec_4_k_cu_1e527536_148824cuda3std3__442_GLOBAL__N__c37a47ec_4_k_cu_1e527536_148826ignoreE
	.align		8
        /*0038*/ 	.dword	_ZN40_INTERNAL_c37a47ec_4_k_cu_1e527536_148824cuda3std3__419piecewise_constructE
	.align		8
        /*0040*/ 	.dword	_ZN40_INTERNAL_c37a47ec_4_k_cu_1e527536_148824cuda3std3__48in_placeE
	.align		8
        /*0048*/ 	.dword	_ZN40_INTERNAL_c37a47ec_4_k_cu_1e527536_148824cuda3std6ranges3__45__cpo4swapE
	.align		8
        /*0050*/ 	.dword	_ZN40_INTERNAL_c37a47ec_4_k_cu_1e527536_148824cuda3std6ranges3__45__cpo9iter_moveE
	.align		8
        /*0058*/ 	.dword	_ZN40_INTERNAL_c37a47ec_4_k_cu_1e527536_148824cute7productE
	.align		8
        /*0060*/ 	.dword	_ZN40_INTERNAL_c37a47ec_4_k_cu_1e527536_148824cute1_E
	.align		8
        /*0068*/ 	.dword	$str$22
	.align		8
        /*0070*/ 	.dword	$str$23


//--------------------- .text._ZN7cutlass13device_kernelINS_4gemm6kernel13GemmUniversalIN4cute5tupleIJiiiiEEENS1_10collective13CollectiveMmaINS1_34MainloopSm90TmaGmmaWarpSpecializedILi2ENS5_IJNS4_1CILi1EEESB_SB_EEENS1_35KernelTmaWarpSpecializedCooperativeEEENS5_IJNSA_ILi128EEENSA_ILi64EEESG_EEENS_6half_tENS5_IJlSB_lEEESI_SJ_NS4_8TiledMMAINS4_8MMA_AtomIJNS4_4SM904GMMA25MMA_64x64x16_F32F16F16_SSILNSN_5MajorE0ELSP_0ELNSN_7ScaleInE1ELSQ_1EEEEEENS4_6LayoutINS5_IJNSA_ILi2EEESB_SB_EEENS5_IJSB_NSA_ILi0EEESW_EEEEENS5_IJNS4_10UnderscoreESZ_SZ_EEEEENS4_13SM90_TMA_LOADENS4_14ComposedLayoutINS4_7SwizzleILi3ELi4ELi3EEENS4_18smem_ptr_flag_bitsILi16EEENST_INS5_IJNSA_ILi8EEESG_EEENS5_IJSG_SB_EEEEEEEvNS4_8identityES12_S1C_vS1D_EENS_8epilogue10collective6detail29Sm90TmaWarpSpecializedAdapterINS1G_15DefaultEpilogueISI_SJ_SJ_NS1F_6thread17LinearCombinationISI_Li1EffLNS1K_9ScaleType4KindE0ELNS_15FloatRoundStyleE2ESI_EENS1_15EpilogueDefaultEEEEEvvEEEEvNT_6ParamsE --------------------------
	.section	.text._ZN7cutlass13device_kernelINS_4gemm6kernel13GemmUniversalIN4cute5tupleIJiiiiEEENS1_10collective13CollectiveMmaINS1_34MainloopSm90TmaGmmaWarpSpecializedILi2ENS5_IJNS4_1CILi1EEESB_SB_EEENS1_35KernelTmaWarpSpecializedCooperativeEEENS5_IJNSA_ILi128EEENSA_ILi64EEESG_EEENS_6half_tENS5_IJlSB_lEEESI_SJ_NS4_8TiledMMAINS4_8MMA_AtomIJNS4_4SM904GMMA25MMA_64x64x16_F32F16F16_SSILNSN_5MajorE0ELSP_0ELNSN_7ScaleInE1ELSQ_1EEEEEENS4_6LayoutINS5_IJNSA_ILi2EEESB_SB_EEENS5_IJSB_NSA_ILi0EEESW_EEEEENS5_IJNS4_10UnderscoreESZ_SZ_EEEEENS4_13SM90_TMA_LOADENS4_14ComposedLayoutINS4_7SwizzleILi3ELi4ELi3EEENS4_18smem_ptr_flag_bitsILi16EEENST_INS5_IJNSA_ILi8EEESG_EEENS5_IJSG_SB_EEEEEEEvNS4_8identityES12_S1C_vS1D_EENS_8epilogue10collective6detail29Sm90TmaWarpSpecializedAdapterINS1G_15DefaultEpilogueISI_SJ_SJ_NS1F_6thread17LinearCombinationISI_Li1EffLNS1K_9ScaleType4KindE0ELNS_15FloatRoundStyleE2ESI_EENS1_15EpilogueDefaultEEEEEvvEEEEvNT_6ParamsE,"ax",@progbits
	.align	128
.text._ZN7cutlass13device_kernelINS_4gemm6kernel13GemmUniversalIN4cute5tupleIJiiiiEEENS1_10collective13CollectiveMmaINS1_34MainloopSm90TmaGmmaWarpSpecializedILi2ENS5_IJNS4_1CILi1EEESB_SB_EEENS1_35KernelTmaWarpSpecializedCooperativeEEENS5_IJNSA_ILi128EEENSA_ILi64EEESG_EEENS_6half_tENS5_IJlSB_lEEESI_SJ_NS4_8TiledMMAINS4_8MMA_AtomIJNS4_4SM904GMMA25MMA_64x64x16_F32F16F16_SSILNSN_5MajorE0ELSP_0ELNSN_7ScaleInE1ELSQ_1EEEEEENS4_6LayoutINS5_IJNSA_ILi2EEESB_SB_EEENS5_IJSB_NSA_ILi0EEESW_EEEEENS5_IJNS4_10UnderscoreESZ_SZ_EEEEENS4_13SM90_TMA_LOADENS4_14ComposedLayoutINS4_7SwizzleILi3ELi4ELi3EEENS4_18smem_ptr_flag_bitsILi16EEENST_INS5_IJNSA_ILi8EEESG_EEENS5_IJSG_SB_EEEEEEEvNS4_8identityES12_S1C_vS1D_EENS_8epilogue10collective6detail29Sm90TmaWarpSpecializedAdapterINS1G_15DefaultEpilogueISI_SJ_SJ_NS1F_6thread17LinearCombinationISI_Li1EffLNS1K_9ScaleType4KindE0ELNS_15FloatRoundStyleE2ESI_EENS1_15EpilogueDefaultEEEEEvvEEEEvNT_6ParamsE:
        .type           _ZN7cutlass13device_kernelINS_4gemm6kernel13GemmUniversalIN4cute5tupleIJiiiiEEENS1_10collective13CollectiveMmaINS1_34MainloopSm90TmaGmmaWarpSpecializedILi2ENS5_IJNS4_1CILi1EEESB_SB_EEENS1_35KernelTmaWarpSpecializedCooperativeEEENS5_IJNSA_ILi128EEENSA_ILi64EEESG_EEENS_6half_tENS5_IJlSB_lEEESI_SJ_NS4_8TiledMMAINS4_8MMA_AtomIJNS4_4SM904GMMA25MMA_64x64x16_F32F16F16_SSILNSN_5MajorE0ELSP_0ELNSN_7ScaleInE1ELSQ_1EEEEEENS4_6LayoutINS5_IJNSA_ILi2EEESB_SB_EEENS5_IJSB_NSA_ILi0EEESW_EEEEENS5_IJNS4_10UnderscoreESZ_SZ_EEEEENS4_13SM90_TMA_LOADENS4_14ComposedLayoutINS4_7SwizzleILi3ELi4ELi3EEENS4_18smem_ptr_flag_bitsILi16EEENST_INS5_IJNSA_ILi8EEESG_EEENS5_IJSG_SB_EEEEEEEvNS4_8identityES12_S1C_vS1D_EENS_8epilogue10collective6detail29Sm90TmaWarpSpecializedAdapterINS1G_15DefaultEpilogueISI_SJ_SJ_NS1F_6thread17LinearCombinationISI_Li1EffLNS1K_9ScaleType4KindE0ELNS_15FloatRoundStyleE2ESI_EENS1_15EpilogueDefaultEEEEEvvEEEEvNT_6ParamsE,@function
        .size           _ZN7cutlass13device_kernelINS_4gemm6kernel13GemmUniversalIN4cute5tupleIJiiiiEEENS1_10collective13CollectiveMmaINS1_34MainloopSm90TmaGmmaWarpSpecializedILi2ENS5_IJNS4_1CILi1EEESB_SB_EEENS1_35KernelTmaWarpSpecializedCooperativeEEENS5_IJNSA_ILi128EEENSA_ILi64EEESG_EEENS_6half_tENS5_IJlSB_lEEESI_SJ_NS4_8TiledMMAINS4_8MMA_AtomIJNS4_4SM904GMMA25MMA_64x64x16_F32F16F16_SSILNSN_5MajorE0ELSP_0ELNSN_7ScaleInE1ELSQ_1EEEEEENS4_6LayoutINS5_IJNSA_ILi2EEESB_SB_EEENS5_IJSB_NSA_ILi0EEESW_EEEEENS5_IJNS4_10UnderscoreESZ_SZ_EEEEENS4_13SM90_TMA_LOADENS4_14ComposedLayoutINS4_7SwizzleILi3ELi4ELi3EEENS4_18smem_ptr_flag_bitsILi16EEENST_INS5_IJNSA_ILi8EEESG_EEENS5_IJSG_SB_EEEEEEEvNS4_8identityES12_S1C_vS1D_EENS_8epilogue10collective6detail29Sm90TmaWarpSpecializedAdapterINS1G_15DefaultEpilogueISI_SJ_SJ_NS1F_6thread17LinearCombinationISI_Li1EffLNS1K_9ScaleType4KindE0ELNS_15FloatRoundStyleE2ESI_EENS1_15EpilogueDefaultEEEEEvvEEEEvNT_6ParamsE,(.L_x_126 - _ZN7cutlass13device_kernelINS_4gemm6kernel13GemmUniversalIN4cute5tupleIJiiiiEEENS1_10collective13CollectiveMmaINS1_34MainloopSm90TmaGmmaWarpSpecializedILi2ENS5_IJNS4_1CILi1EEESB_SB_EEENS1_35KernelTmaWarpSpecializedCooperativeEEENS5_IJNSA_ILi128EEENSA_ILi64EEESG_EEENS_6half_tENS5_IJlSB_lEEESI_SJ_NS4_8TiledMMAINS4_8MMA_AtomIJNS4_4SM904GMMA25MMA_64x64x16_F32F16F16_SSILNSN_5MajorE0ELSP_0ELNSN_7ScaleInE1ELSQ_1EEEEEENS4_6LayoutINS5_IJNSA_ILi2EEESB_SB_EEENS5_IJSB_NSA_ILi0EEESW_EEEEENS5_IJNS4_10UnderscoreESZ_SZ_EEEEENS4_13SM90_TMA_LOADENS4_14ComposedLayoutINS4_7SwizzleILi3ELi4ELi3EEENS4_18smem_ptr_flag_bitsILi16EEENST_INS5_IJNSA_ILi8EEESG_EEENS5_IJSG_SB_EEEEEEEvNS4_8identityES12_S1C_vS1D_EENS_8epilogue10collective6detail29Sm90TmaWarpSpecializedAdapterINS1G_15DefaultEpilogueISI_SJ_SJ_NS1F_6thread17LinearCombinationISI_Li1EffLNS1K_9ScaleType4KindE0ELNS_15FloatRoundStyleE2ESI_EENS1_15EpilogueDefaultEEEEEvvEEEEvNT_6ParamsE)
        .other          _ZN7cutlass13device_kernelINS_4gemm6kernel13GemmUniversalIN4cute5tupleIJiiiiEEENS1_10collective13CollectiveMmaINS1_34MainloopSm90TmaGmmaWarpSpecializedILi2ENS5_IJNS4_1CILi1EEESB_SB_EEENS1_35KernelTmaWarpSpecializedCooperativeEEENS5_IJNSA_ILi128EEENSA_ILi64EEESG_EEENS_6half_tENS5_IJlSB_lEEESI_SJ_NS4_8TiledMMAINS4_8MMA_AtomIJNS4_4SM904GMMA25MMA_64x64x16_F32F16F16_SSILNSN_5MajorE0ELSP_0ELNSN_7ScaleInE1ELSQ_1EEEEEENS4_6LayoutINS5_IJNSA_ILi2EEESB_SB_EEENS5_IJSB_NSA_ILi0EEESW_EEEEENS5_IJNS4_10UnderscoreESZ_SZ_EEEEENS4_13SM90_TMA_LOADENS4_14ComposedLayoutINS4_7SwizzleILi3ELi4ELi3EEENS4_18smem_ptr_flag_bitsILi16EEENST_INS5_IJNSA_ILi8EEESG_EEENS5_IJSG_SB_EEEEEEEvNS4_8identityES12_S1C_vS1D_EENS_8epilogue10collective6detail29Sm90TmaWarpSpecializedAdapterINS1G_15DefaultEpilogueISI_SJ_SJ_NS1F_6thread17LinearCombinationISI_Li1EffLNS1K_9ScaleType4KindE0ELNS_15FloatRoundStyleE2ESI_EENS1_15EpilogueDefaultEEEEEvvEEEEvNT_6ParamsE,@"STO_CUDA_ENTRY STV_DEFAULT"
_ZN7cutlass13device_kernelINS_4gemm6kernel13GemmUniversalIN4cute5tupleIJiiiiEEENS1_10collective13CollectiveMmaINS1_34MainloopSm90TmaGmmaWarpSpecializedILi2ENS5_IJNS4_1CILi1EEESB_SB_EEENS1_35KernelTmaWarpSpecializedCooperativeEEENS5_IJNSA_ILi128EEENSA_ILi64EEESG_EEENS_6half_tENS5_IJlSB_lEEESI_SJ_NS4_8TiledMMAINS4_8MMA_AtomIJNS4_4SM904GMMA25MMA_64x64x16_F32F16F16_SSILNSN_5MajorE0ELSP_0ELNSN_7ScaleInE1ELSQ_1EEEEEENS4_6LayoutINS5_IJNSA_ILi2EEESB_SB_EEENS5_IJSB_NSA_ILi0EEESW_EEEEENS5_IJNS4_10UnderscoreESZ_SZ_EEEEENS4_13SM90_TMA_LOADENS4_14ComposedLayoutINS4_7SwizzleILi3ELi4ELi3EEENS4_18smem_ptr_flag_bitsILi16EEENST_INS5_IJNSA_ILi8EEESG_EEENS5_IJSG_SB_EEEEEEEvNS4_8identityES12_S1C_vS1D_EENS_8epilogue10collective6detail29Sm90TmaWarpSpecializedAdapterINS1G_15DefaultEpilogueISI_SJ_SJ_NS1F_6thread17LinearCombinationISI_Li1EffLNS1K_9ScaleType4KindE0ELNS_15FloatRoundStyleE2ESI_EENS1_15EpilogueDefaultEEEEEvvEEEEvNT_6ParamsE:
[----:B------:R-:W0:Y:S01]  /*0000*/  LDC R1, c[0x0][0x28] ;  /* 0x00000a00ff017b82 */ /* 0x000e220000000800 */
[----:B------:R-:W1:Y:S01]  /*0010*/  S2R R18, SR_TID.X ;  /* 0x0000000000127919 */ /* 0x000e620000002100 */
[----:B------:R-:W-:Y:S01]  /*0020*/  ELECT P0, URZ, PT ;  /* 0x00000000003f782f */ /* 0x000fe20003800000 */
[----:B------:R-:W-:Y:S01]  /*0030*/  BSSY B0, `(.L_x_0) ;  /* 0x000000f000007945 */ /* 0x000fe20003800000 */
[--C-:B-1----:R-:W-:Y:S02]  /*0040*/  SHF.R.U32.HI R0, RZ, 0x5, R18.reuse ;  /* 0x00000005ff007819 */ /* 0x102fe40000011612 */
[----:B------:R-:W-:-:S03]  /*0050*/  SHF.R.U32.HI R22, RZ, 0x7, R18 ;  /* 0x00000007ff167819 */ /* 0x000fc60000011612 */
[----:B------:R-:W1:Y:S04]  /*0060*/  SHFL.IDX PT, R5, R0, RZ, 0x1f ;  /* 0x00001fff00057589 */ /* 0x000e6800000e0000 */
[----:B------:R2:W3:Y:S01]  /*0070*/  SHFL.IDX PT, R8, R22, RZ, 0x1f ;  /* 0x00001fff16087589 */ /* 0x0004e200000e0000 */
[----:B-1----:R-:W-:-:S13]  /*0080*/  ISETP.NE.OR P0, PT, R5, RZ, !P0 ;  /* 0x000000ff0500720c */ /* 0x002fda0004705670 */
[----:B0-23--:R-:W-:Y:S05]  /*0090*/  @P0 BRA `(.L_x_1) ;  /* 0x0000000000200947 */ /* 0x00dfea0003800000 */
[----:B------:R-:W-:Y:S02]  /*00a0*/  ULDC.64 UR4, c[0x0][0x198] ;  /* 0x0000660000047ab9 */ /* 0x000fe40000000a00 */
[----:B------:R-:W-:Y:S02]  /*00b0*/  UIADD3 UR6, UP0, UR4, 0xf0, URZ ;  /* 0x000000f004067890 */ /* 0x000fe4000ff1e03f */
[----:B------:R-:W-:Y:S02]  /*00c0*/  UIADD3 UR4, UP1, UR4, 0x1f0, URZ ;  /* 0x000001f004047890 */ /* 0x000fe4000ff3e03f */
[----:B------:R-:W-:Y:S02]  /*00d0*/  UIADD3.X UR7, URZ, UR5, URZ, UP0, !UPT ;  /* 0x000000053f077290 */ /* 0x000fe400087fe43f */
[----:B------:R-:W-:-:S07]  /*00e0*/  UIADD3.X UR5, URZ, UR5, URZ, UP1, !UPT ;  /* 0x000000053f057290 */ /* 0x000fce0008ffe43f */
[----:B------:R0:W-:Y:S02]  /*00f0*/  UTMACCTL.PF [UR6] ;  /* 0x00000000060079b9 */ /* 0x0001e40008040000 */
[----:B------:R0:W-:Y:S02]  /*0100*/  UTMACCTL.PF [UR4] ;  /* 0x00000000040079b9 */ /* 0x0001e40008040000 */
[----:B0-----:R-:W-:Y:S01]  /*0110*/  NOP ;  /* 0x0000000000007918 */ /* 0x001fe20000000000 */
.L_x_1:
[----:B------:R-:W-:Y:S05]  /*0120*/  BSYNC B0 ;  /* 0x0000000000007941 */ /* 0x000fea0003800000 */
.L_x_0:
[----:B------:R-:W0:Y:S02]  /*0130*/  SHFL.IDX PT, R2, R0, RZ, 0x1f ;  /* 0x00001fff00027589 */ /* 0x000e2400000e0000 */
[----:B0-----:R-:W-:-:S13]  /*0140*/  ISETP.NE.AND P0, PT, R2, RZ, PT ;  /* 0x000000ff0200720c */ /* 0x001fda0003f05270 */
[----:B------:R-:W-:Y:S05]  /*0150*/  @P0 BRA `(.L_x_2) ;  /* 0x0000000000480947 */ /* 0x000fea0003800000 */
[----:B------:R-:W0:Y:S01]  /*0160*/  S2UR UR8, SR_CgaCtaId ;  /* 0x00000000000879c3 */ /* 0x000e220000008800 */
[----:B------:R-:W-:Y:S01]  /*0170*/  UMOV UR4, 0x400 ;  /* 0x0000040000047882 */ /* 0x000fe20000000000 */
[----:B------:R-:W-:Y:S01]  /*0180*/  UMOV UR5, 0x1 ;  /* 0x0000000100057882 */ /* 0x000fe20000000000 */
[----:B------:R-:W-:Y:S01]  /*0190*/  UMOV UR6, 0x100 ;  /* 0x0000010000067882 */ /* 0x000fe20000000000 */
[----:B------:R-:W-:Y:S01]  /*01a0*/  ELECT P0, URZ, PT ;  /* 0x00000000003f782f */ /* 0x000fe20003800000 */
[----:B------:R-:W-:-:S04]  /*01b0*/  UIADD3 UR6, -UR6, 0x100000, URZ ;  /* 0x0010000006067890 */ /* 0x000fc8000fffe13f */
[----:B------:R-:W-:Y:S02]  /*01c0*/  USHF.L.U32 UR7, UR6, 0xb, URZ ;  /* 0x0000000b06077899 */ /* 0x000fe4000800063f */
[----:B------:R-:W-:Y:S02]  /*01d0*/  USHF.L.U32 UR6, UR6, 0x1, URZ ;  /* 0x0000000106067899 */ /* 0x000fe4000800063f */
[----:B0-----:R-:W-:Y:S02]  /*01e0*/  ULEA UR8, UR8, UR4, 0x18 ;  /* 0x0000000408087291 */ /* 0x001fe4000f8ec03f */
[----:B------:R-:W-:-:S04]  /*01f0*/  UIADD3 UR4, -UR5, 0x100000, URZ ;  /* 0x0010000005047890 */ /* 0x000fc8000fffe13f */
[----:B------:R-:W-:Y:S02]  /*0200*/  USHF.L.U32 UR5, UR4, 0xb, URZ ;  /* 0x0000000b04057899 */ /* 0x000fe4000800063f */
[----:B------:R-:W-:Y:S01]  /*0210*/  USHF.L.U32 UR4, UR4, 0x1, URZ ;  /* 0x0000000104047899 */ /* 0x000fe2000800063f */
[----:B------:R-:W0:Y:S11]  /*0220*/  FENCE.VIEW.ASYNC.S ;  /* 0x00000000000073c6 */ /* 0x000e360000000000 */
[----:B0-----:R0:W1:Y:S01]  /*0230*/  SYNCS.EXCH.64 URZ, [UR8], UR4 ;  /* 0x00000004083f75b2 */ /* 0x0010620008000100 */
[----:B------:R0:W2:Y:S01]  /*0240*/  SYNCS.EXCH.64 URZ, [UR8+0x10], UR6 ;  /* 0x00001006083f75b2 */ /* 0x0000a20008000100 */
[----:B------:R0:W3:Y:S01]  /*0250*/  SYNCS.EXCH.64 URZ, [UR8+0x8], UR4 ;  /* 0x00000804083f75b2 */ /* 0x0000e20008000100 */
[----:B------:R0:W4:Y:S01]  /*0260*/  SYNCS.EXCH.64 URZ, [UR8+0x18], UR6 ;  /* 0x00001806083f75b2 */ /* 0x0001220008000100 */
[----:B------:R-:W-:Y:S01]  /*0270*/  NOP ;  /* 0x0000000000007918 */ /* 0x000fe20000000000 */
.L_x_2:
[----:B------:R-:W5:Y:S01]  /*0280*/  SHFL.IDX PT, R0, R0, RZ, 0x1f ;  /* 0x00001fff00007589 */ /* 0x000f6200000e0000 */
[----:B------:R-:W-:Y:S01]  /*0290*/  ELECT P0, URZ, PT ;  /* 0x00000000003f782f */ /* 0x000fe20003800000 */
[----:B------:R-:W1:Y:S01]  /*02a0*/  LDC R2, c[0x0][0x65c] ;  /* 0x00019700ff027b82 */ /* 0x000e620000000800 */
[----:B------:R-:W-:Y:S01]  /*02b0*/  SHF.R.S32.HI R6, RZ, 0x1f, R5 ;  /* 0x0000001fff067819 */ /* 0x000fe20000011405 */
[----:B------:R-:W2:Y:S01]  /*02c0*/  S2R R3, SR_CTAID.Y ;  /* 0x0000000000037919 */ /* 0x000ea20000002600 */
[----:B0-----:R-:W-:Y:S01]  /*02d0*/  UMOV UR4, 0x20 ;  /* 0x0000002000047882 */ /* 0x001fe20000000000 */
[----:B------:R-:W-:Y:S01]  /*02e0*/  ISETP.NE.AND P2, PT, R8, RZ, PT ;  /* 0x000000ff0800720c */ /* 0x000fe20003f45270 */
[----:B------:R-:W-:Y:S01]  /*02f0*/  NOP ;  /* 0x0000000000007918 */ /* 0x000fe20000000000 */
[----:B------:R-:W0:Y:S01]  /*0300*/  S2R R4, SR_CTAID.X ;  /* 0x0000000000047919 */ /* 0x000e220000002500 */
[----:B------:R-:W-:Y:S01]  /*0310*/  LEA.HI R6, R6, R5, RZ, 0x2 ;  /* 0x0000000506067211 */ /* 0x000fe200078f10ff */
[----:B------:R-:W-:Y:S01]  /*0320*/  NOP ;  /* 0x0000000000007918 */ /* 0x000fe20000000000 */
[----:B-----5:R-:W-:-:S02]  /*0330*/  ISETP.NE.OR P0, PT, R0, RZ, !P0 ;  /* 0x000000ff0000720c */ /* 0x020fc40004705670 */
[----:B-1----:R-:W-:-:S04]  /*0340*/  ISETP.NE.AND P3, PT, R2, 0x1, PT ;  /* 0x000000010200780c */ /* 0x002fc80003f65270 */
[----:B------:R-:W-:Y:S02]  /*0350*/  P2R R0, PR, RZ, 0x8 ;  /* 0x00000008ff007803 */ /* 0x000fe40000000000 */
[----:B------:R-:W-:-:S05]  /*0360*/  LOP3.LUT R0, R6, 0xfffffffc, RZ, 0xc0, !PT ;  /* 0xfffffffc06007812 */ /* 0x000fca00078ec0ff */
[----:B------:R-:W-:Y:S01]  /*0370*/  VOTEU.ALL UP0, P0 ;  /* 0x00000000003f7886 */ /* 0x000fe20000000000 */
[----:B------:R-:W-:Y:S01]  /*0380*/  IMAD.IADD R0, R5, 0x1, -R0 ;  /* 0x0000000105007824 */ /* 0x000fe200078e0a00 */
[----:B------:R-:W0:Y:S01]  /*0390*/  @P3 LDC R17, c[0x0][0x10] ;  /* 0x00000400ff113b82 */ /* 0x000e220000000800 */
[----:B------:R-:W-:Y:S01]  /*03a0*/  VOTEU.ALL UP1, P0 ;  /* 0x00000000003f7886 */ /* 0x000fe20000020000 */
[----:B--2---:R-:W-:Y:S01]  /*03b0*/  @P3 IMAD.MOV.U32 R6, RZ, RZ, R3 ;  /* 0x000000ffff063224 */ /* 0x004fe200078e0003 */
[----:B------:R-:W-:Y:S01]  /*03c0*/  @!UP0 UMOV UR6, 0x400 ;  /* 0x0000040000068882 */ /* 0x000fe20000000000 */
[----:B------:R-:W-:-:S04]  /*03d0*/  @!UP0 UIADD3 UR4, -UR4, 0x100000, URZ ;  /* 0x0010000004048890 */ /* 0x000fc8000fffe13f */
[----:B------:R-:W-:Y:S02]  /*03e0*/  @!UP0 USHF.L.U32 UR5, UR4, 0xb, URZ ;  /* 0x0000000b04058899 */ /* 0x000fe4000800063f */
[----:B------:R-:W-:Y:S01]  /*03f0*/  @!UP0 USHF.L.U32 UR4, UR4, 0x1, URZ ;  /* 0x0000000104048899 */ /* 0x000fe2000800063f */
[----:B------:R-:W-:Y:S02]  /*0400*/  @P3 IMAD.MOV.U32 R7, RZ, RZ, RZ ;  /* 0x000000ffff073224 */ /* 0x000fe400078e00ff */
[----:B------:R-:W-:Y:S01]  /*0410*/  IMAD.MOV.U32 R5, RZ, RZ, RZ ;  /* 0x000000ffff057224 */ /* 0x000fe200078e00ff */
[----:B------:R-:W1:Y:S01]  /*0420*/  @!UP0 S2UR UR7, SR_CgaCtaId ;  /* 0x00000000000789c3 */ /* 0x000e620000008800 */
[----:B------:R-:W-:-:S07]  /*0430*/  @P3 IMAD.MOV.U32 R11, RZ, RZ, RZ ;  /* 0x000000ffff0b3224 */ /* 0x000fce00078e00ff */
[----:B------:R-:W2:Y:S01]  /*0440*/  @!P3 LDC R9, c[0x0][0xc] ;  /* 0x00000300ff09bb82 */ /* 0x000ea20000000800 */
[----:B0-----:R-:W-:-:S04]  /*0450*/  @P3 IMAD.WIDE.U32 R16, R4, R17, R6 ;  /* 0x0000001104103225 */ /* 0x001fc800078e0006 */
[----:B------:R-:W-:Y:S01]  /*0460*/  @P3 IMAD.IADD R17, R17, 0x1, R11 ;  /* 0x0000000111113824 */ /* 0x000fe200078e020b */
[----:B-1----:R-:W-:Y:S01]  /*0470*/  @!UP0 ULEA UR6, UR7, UR6, 0x18 ;  /* 0x0000000607068291 */ /* 0x002fe2000f8ec03f */
[----:B------:R-:W-:Y:S01]  /*0480*/  VOTEU.ALL UP0, P0 ;  /* 0x00000000003f7886 */ /* 0x000fe20000000000 */
[----:B------:R-:W-:-:S04]  /*0490*/  ISETP.NE.AND P0, PT, R0, 0x3, PT ;  /* 0x000000030000780c */ /* 0x000fc80003f05270 */
[----:B------:R-:W-:Y:S01]  /*04a0*/  ISETP.EQ.OR P0, PT, R0, RZ, !P0 ;  /* 0x000000ff0000720c */ /* 0x000fe20004702670 */
[----:B--2---:R-:W-:-:S03]  /*04b0*/  @!P3 IMAD.WIDE.U32 R6, R9, R3, R4 ;  /* 0x000000030906b225 */ /* 0x004fc600078e0004 */
[C---:B------:R-:W-:Y:S01]  /*04c0*/  ISETP.EQ.AND P0, PT, R8.reuse, RZ, P0 ;  /* 0x000000ff0800720c */ /* 0x040fe20000702270 */
[----:B------:R-:W-:Y:S01]  /*04d0*/  VIADD R8, R8, 0xffffffff ;  /* 0xffffffff08087836 */ /* 0x000fe20000000000 */
[----:B------:R-:W0:Y:S02]  /*04e0*/  FENCE.VIEW.ASYNC.S ;  /* 0x00000000000073c6 */ /* 0x000e240000000000 */
[----:B0-----:R0:W3:Y:S01]  /*04f0*/  @!UP0 SYNCS.EXCH.64 URZ, [UR6+0x30], UR4 ;  /* 0x00003004063f85b2 */ /* 0x0010e20008000100 */
[----:B------:R-:W-:Y:S01]  /*0500*/  @!P3 IMAD.MOV.U32 R16, RZ, RZ, R6 ;  /* 0x000000ffff10b224 */ /* 0x000fe200078e0006 */
[----:B------:R-:W-:Y:S01]  /*0510*/  SEL R19, RZ, 0x1, !P0 ;  /* 0x00000001ff137807 */ /* 0x000fe20004000000 */
[----:B------:R-:W-:Y:S01]  /*0520*/  @!P3 IMAD.MOV.U32 R17, RZ, RZ, R7 ;  /* 0x000000ffff11b224 */ /* 0x000fe200078e0007 */
[----:B------:R-:W-:-:S04]  /*0530*/  ISETP.GE.U32.AND P1, PT, R8, 0x2, PT ;  /* 0x000000020800780c */ /* 0x000fc80003f26070 */
[----:B------:R-:W-:Y:S01]  /*0540*/  SEL R19, R19, 0x2, P1 ;  /* 0x0000000213137807 */ /* 0x000fe20000800000 */
[----:B------:R0:W3:Y:S01]  /*0550*/  @!UP1 SYNCS.EXCH.64 URZ, [UR6+0x38], UR4 ;  /* 0x00003804063f95b2 */ /* 0x0000e20008000100 */
[----:B------:R-:W-:Y:S01]  /*0560*/  NOP ;  /* 0x0000000000007918 */ /* 0x000fe20000000000 */
[----:B---34-:R-:W-:Y:S06]  /*0570*/  BAR.SYNC.DEFER_BLOCKING 0x0 ;  /* 0x0000000000007b1d */ /* 0x018fec0000010000 */
[----:B------:R-:W-:Y:S05]  /*0580*/  @!P2 BRA `(.L_x_3) ;  /* 0x000000400018a947 */ /* 0x000fea0003800000 */
[----:B------:R-:W-:-:S13]  /*0590*/  ISETP.GT.U32.AND P0, PT, R8, 0x1, PT ;  /* 0x000000010800780c */ /* 0x000fda0003f04070 */
[----:B0-----:R-:W-:Y:S05]  /*05a0*/  @P0 EXIT ;  /* 0x000000000000094d */ /* 0x001fea0003800000 */
[----:B------:R-:W-:Y:S01]  /*05b0*/  ULDC.64 UR4, c[0x0][0x650] ;  /* 0x0001940000047ab9 */ /* 0x000fe20000000a00 */
[----:B------:R-:W-:Y:S01]  /*05c0*/  PRMT R0, RZ, 0x7610, R0 ;  /* 0x00007610ff007816 */ /* 0x000fe20000000000 */
[----:B------:R-:W-:Y:S01]  /*05d0*/  IMAD.MOV.U32 R58, RZ, RZ, -0x1 ;  /* 0xffffffffff3a7424 */ /* 0x000fe200078e00ff */
[----:B------:R-:W-:Y:S01]  /*05e0*/  ISETP.GE.U32.AND P0, PT, R16, UR4, PT ;  /* 0x0000000410007c0c */ /* 0x000fe2000bf06070 */
[----:B------:R-:W-:Y:S02]  /*05f0*/  IMAD.MOV.U32 R59, RZ, RZ, -0x1 ;  /* 0xffffffffff3b7424 */ /* 0x000fe400078e00ff */
[----:B------:R-:W-:Y:S01]  /*0600*/  IMAD.MOV.U32 R57, RZ, RZ, -0x1 ;  /* 0xffffffffff397424 */ /* 0x000fe200078e00ff */
[----:B------:R-:W-:-:S13]  /*0610*/  ISETP.GE.U32.AND.EX P0, PT, R17, UR5, PT, P0 ;  /* 0x0000000511007c0c */ /* 0x000fda000bf06100 */
[----:B------:R-:W-:Y:S05]  /*0620*/  @P0 BRA `(.L_x_4) ;  /* 0x0000000400540947 */ /* 0x000fea0003800000 */
[----:B------:R-:W0:Y:S01]  /*0630*/  LDC.64 R14, c[0x0][0x628] ;  /* 0x00018a00ff0e7b82 */ /* 0x000e220000000a00 */
[----:B------:R-:W-:Y:S02]  /*0640*/  IMAD.MOV.U32 R6, RZ, RZ, R16 ;  /* 0x000000ffff067224 */ /* 0x000fe400078e0010 */
[----:B------:R-:W-:-:S05]  /*0650*/  IMAD.MOV.U32 R7, RZ, RZ, R17 ;  /* 0x000000ffff077224 */ /* 0x000fca00078e0011 */
[----:B------:R-:W1:Y:S08]  /*0660*/  LDC R0, c[0x0][0x630] ;  /* 0x00018c00ff007b82 */ /* 0x000e700000000800 */
[----:B------:R-:W2:Y:S01]  /*0670*/  LDC.64 R20, c[0x0][0x620] ;  /* 0x00018800ff147b82 */ /* 0x000ea20000000a00 */
[----:B0-----:R-:W-:-:S04]  /*0680*/  ISETP.NE.U32.AND P0, PT, R14, RZ, PT ;  /* 0x000000ff0e00720c */ /* 0x001fc80003f05070 */
[----:B------:R-:W-:-:S13]  /*0690*/  ISETP.NE.AND.EX P0, PT, R15, RZ, PT, P0 ;  /* 0x000000ff0f00720c */ /* 0x000fda0003f05300 */
[----:B-12---:R-:W-:Y:S05]  /*06a0*/  @!P0 BRA `(.L_x_5) ;  /* 0x0000000000288947 */ /* 0x006fea0003800000 */
[----:B------:R-:W0:Y:S02]  /*06b0*/  LDC R11, c[0x0][0x634] ;  /* 0x00018d00ff0b7b82 */ /* 0x000e240000000800 */
[----:B0-----:R-:W-:-:S05]  /*06c0*/  IADD3 R11, P0, R16, R11, RZ ;  /* 0x0000000b100b7210 */ /* 0x001fca0007f1e0ff */
[----:B------:R-:W-:-:S04]  /*06d0*/  IMAD.X R13, RZ, RZ, R17, P0 ;  /* 0x000000ffff0d7224 */ /* 0x000fc800000e0611 */
[----:B------:R-:W-:-:S04]  /*06e0*/  IMAD.WIDE.U32 R6, R13, R14, RZ ;  /* 0x0000000e0d067225 */ /* 0x000fc800078e00ff */
[----:B------:R-:W-:-:S04]  /*06f0*/  IMAD.WIDE.U32 R8, P0, R11, R15, R6 ;  /* 0x0000000f0b087225 */ /* 0x000fc80007800006 */
[----:B------:R-:W-:-:S04]  /*0700*/  IMAD.WIDE.U32 R6, R11, R14, RZ ;  /* 0x0000000e0b067225 */ /* 0x000fc800078e00ff */
[----:B------:R-:W-:Y:S01]  /*0710*/  IMAD.X R11, RZ, RZ, RZ, P0 ;  /* 0x000000ffff0b7224 */ /* 0x000fe200000e06ff */
[----:B------:R-:W-:Y:S01]  /*0720*/  IADD3 RZ, P0, R7, R8, RZ ;  /* 0x0000000807ff7210 */ /* 0x000fe20007f1e0ff */
[----:B------:R-:W-:-:S04]  /*0730*/  IMAD.MOV.U32 R10, RZ, RZ, R9 ;  /* 0x000000ffff0a7224 */ /* 0x000fc800078e0009 */
[----:B------:R-:W-:-:S08]  /*0740*/  IMAD.WIDE.U32.X R6, R13, R15, R10, P0 ;  /* 0x0000000f0d067225 */ /* 0x000fd000000e040a */
.L_x_5:
[-CC-:B------:R-:W-:Y:S01]  /*0750*/  SHF.R.U64 R57, R6, R0.reuse, R7.reuse ;  /* 0x0000000006397219 */ /* 0x180fe20000001207 */
[----:B------:R-:W0:Y:S01]  /*0760*/  LDC R10, c[0x0][0x618] ;  /* 0x00018600ff0a7b82 */ /* 0x000e220000000800 */
[----:B------:R-:W-:Y:S01]  /*0770*/  SHF.R.U32.HI R5, RZ, R0, R7 ;  /* 0x00000000ff057219 */ /* 0x000fe20000011607 */
[----:B------:R-:W-:Y:S01]  /*0780*/  ULDC UR4, c[0x0][0x150] ;  /* 0x0000540000047ab9 */ /* 0x000fe20000000800 */
[----:B------:R-:W-:Y:S02]  /*0790*/  IADD3 R9, P0, RZ, -R57, RZ ;  /* 0x80000039ff097210 */ /* 0x000fe40007f1e0ff */
[----:B------:R-:W-:-:S03]  /*07a0*/  I2FP.F32.U32 R0, R4 ;  /* 0x0000000400007245 */ /* 0x000fc60000201000 */
[----:B------:R-:W1:Y:S01]  /*07b0*/  LDC.64 R28, c[0x0][0x640] ;  /* 0x00019000ff1c7b82 */ /* 0x000e620000000a00 */
[----:B------:R-:W-:Y:S02]  /*07c0*/  IMAD.X R11, RZ, RZ, ~R5, P0 ;  /* 0x000000ffff0b7224 */ /* 0x000fe400000e0e05 */
[----:B------:R-:W-:Y:S01]  /*07d0*/  FMUL R0, R0, UR4 ;  /* 0x0000000400007c20 */ /* 0x000fe20008400000 */
[----:B------:R-:W-:Y:S01]  /*07e0*/  IMAD.WIDE.U32 R6, R9, R20, R16 ;  /* 0x0000001409067225 */ /* 0x000fe200078e0010 */
[----:B------:R-:W-:-:S03]  /*07f0*/  ULDC UR4, c[0x0][0x154] ;  /* 0x0000550000047ab9 */ /* 0x000fc60000000800 */
[----:B------:R-:W-:Y:S01]  /*0800*/  IMAD R8, R11, R20, RZ ;  /* 0x000000140b087224 */ /* 0x000fe200078e02ff */
[----:B------:R-:W2:Y:S01]  /*0810*/  LDC R5, c[0x0][0x144] ;  /* 0x00005100ff057b82 */ /* 0x000ea20000000800 */
[----:B------:R-:W3:Y:S02]  /*0820*/  F2I.U32.TRUNC.NTZ R0, R0 ;  /* 0x0000000000007305 */ /* 0x000ee4000020f000 */
[----:B------:R-:W-:-:S04]  /*0830*/  IMAD R9, R9, R21, R8 ;  /* 0x0000001509097224 */ /* 0x000fc800078e0208 */
[----:B------:R-:W-:Y:S01]  /*0840*/  IMAD.IADD R7, R7, 0x1, R9 ;  /* 0x0000000107077824 */ /* 0x000fe200078e0209 */
[----:B------:R-:W4:Y:S01]  /*0850*/  LDC R12, c[0x0][0x608] ;  /* 0x00018200ff0c7b82 */ /* 0x000f220000000800 */
[----:B------:R-:W-:-:S03]  /*0860*/  IMAD.MOV.U32 R9, RZ, RZ, -0x1 ;  /* 0xffffffffff097424 */ /* 0x000fc600078e00ff */
[-CC-:B0-----:R-:W-:Y:S02]  /*0870*/  SHF.R.U64 R20, R6, R10.reuse, R7.reuse ;  /* 0x0000000a06147219 */ /* 0x181fe40000001207 */
[----:B------:R-:W-:Y:S02]  /*0880*/  I2FP.F32.U32 R6, R3 ;  /* 0x0000000300067245 */ /* 0x000fe40000201000 */
[----:B------:R-:W0:Y:S01]  /*0890*/  LDC R26, c[0x0][0x658] ;  /* 0x00019600ff1a7b82 */ /* 0x000e220000000800 */
[----:B-1----:R-:W-:Y:S01]  /*08a0*/  ISETP.NE.U32.AND P0, PT, R28, RZ, PT ;  /* 0x000000ff1c00720c */ /* 0x002fe20003f05070 */
[----:B---3--:R-:W-:Y:S01]  /*08b0*/  IMAD.MOV R8, RZ, RZ, -R0 ;  /* 0x000000ffff087224 */ /* 0x008fe200078e0a00 */
[----:B------:R-:W-:Y:S01]  /*08c0*/  SHF.R.U32.HI R7, RZ, R10, R7 ;  /* 0x0000000aff077219 */ /* 0x000fe20000011607 */
[----:B------:R-:W-:Y:S01]  /*08d0*/  FMUL R6, R6, UR4 ;  /* 0x0000000406067c20 */ /* 0x000fe20008400000 */
[----:B------:R-:W-:-:S03]  /*08e0*/  ISETP.NE.AND.EX P0, PT, R29, RZ, PT, P0 ;  /* 0x000000ff1d00720c */ /* 0x000fc60003f05300 */
[----:B------:R-:W1:Y:S01]  /*08f0*/  LDC R14, c[0x0][0x148] ;  /* 0x00005200ff0e7b82 */ /* 0x000e620000000800 */
[----:B--2---:R-:W-:-:S07]  /*0900*/  IMAD R0, R5, R8, R4 ;  /* 0x0000000805007224 */ /* 0x004fce00078e0204 */
[----:B------:R-:W2:Y:S01]  /*0910*/  LDC R24, c[0x0][0x600] ;  /* 0x00018000ff187b82 */ /* 0x000ea20000000800 */
[-CC-:B----4-:R-:W-:Y:S02]  /*0920*/  SHF.R.U64 R30, R20, R12.reuse, R7.reuse ;  /* 0x0000000c141e7219 */ /* 0x190fe40000001207 */
[----:B------:R-:W-:Y:S01]  /*0930*/  SHF.R.U32.HI R5, RZ, R12, R7 ;  /* 0x0000000cff057219 */ /* 0x000fe20000011607 */
[----:B------:R-:W-:Y:S01]  /*0940*/  IMAD.MOV.U32 R7, RZ, RZ, 0x1 ;  /* 0x00000001ff077424 */ /* 0x000fe200078e00ff */
[----:B------:R3:W4:Y:S03]  /*0950*/  F2I.U32.TRUNC.NTZ R12, R6 ;  /* 0x00000006000c7305 */ /* 0x000726000020f000 */
[----:B------:R-:W1:Y:S01]  /*0960*/  LDC R15, c[0x0][0x648] ;  /* 0x00019200ff0f7b82 */ /* 0x000e620000000800 */
[-C--:B0-----:R-:W-:Y:S02]  /*0970*/  SHF.L.U32 R4, R9, R26.reuse, RZ ;  /* 0x0000001a09047219 */ /* 0x081fe400000006ff */
[----:B------:R-:W-:-:S02]  /*0980*/  SHF.R.U64 R32, R30, R26, R5 ;  /* 0x0000001a1e207219 */ /* 0x000fc40000001205 */
[----:B------:R-:W-:Y:S02]  /*0990*/  LOP3.LUT R11, RZ, R4, RZ, 0x33, !PT ;  /* 0x00000004ff0b7212 */ /* 0x000fe400078e33ff */
[-C--:B------:R-:W-:Y:S01]  /*09a0*/  SHF.R.U32.HI R5, RZ, R26.reuse, R5 ;  /* 0x0000001aff057219 */ /* 0x080fe20000011605 */
[----:B------:R-:W0:Y:S01]  /*09b0*/  LDC R21, c[0x0][0x638] ;  /* 0x00018e00ff157b82 */ /* 0x000e220000000800 */
[----:B------:R-:W-:Y:S01]  /*09c0*/  SHF.L.U32 R10, R7, R26, RZ ;  /* 0x0000001a070a7219 */ /* 0x000fe200000006ff */
[----:B------:R-:W-:-:S06]  /*09d0*/  IMAD.MOV.U32 R4, RZ, RZ, R32 ;  /* 0x000000ffff047224 */ /* 0x000fcc00078e0020 */
[----:B------:R-:W0:Y:S01]  /*09e0*/  LDC R58, c[0x0][0x610] ;  /* 0x00018400ff3a7b82 */ /* 0x000e220000000800 */
[----:B---34-:R-:W-:Y:S05]  /*09f0*/  @!P0 BRA `(.L_x_6) ;  /* 0x0000000000288947 */ /* 0x018fea0003800000 */
[----:B------:R-:W3:Y:S02]  /*0a00*/  LDC R9, c[0x0][0x64c] ;  /* 0x00019300ff097b82 */ /* 0x000ee40000000800 */
[----:B---3--:R-:W-:-:S05]  /*0a10*/  IADD3 R9, P0, R32, R9, RZ ;  /* 0x0000000920097210 */ /* 0x008fca0007f1e0ff */
        /* <DEDUP_REMOVED lines=8> */
.L_x_6:
[----:B-1----:R-:W-:Y:S01]  /*0aa0*/  SHF.R.U64 R4, R4, R15, R5 ;  /* 0x0000000f04047219 */ /* 0x002fe20000001205 */
[----:B--2---:R-:W-:Y:S01]  /*0ab0*/  VIADD R5, R24, 0xffffffff ;  /* 0xffffffff18057836 */ /* 0x004fe20000000000 */
[----:B------:R-:W-:Y:S01]  /*0ac0*/  LOP3.LUT R11, R30, R11, RZ, 0xc0, !PT ;  /* 0x0000000b1e0b7212 */ /* 0x000fe200078ec0ff */
[----:B------:R-:W-:Y:S02]  /*0ad0*/  IMAD.MOV R12, RZ, RZ, -R12 ;  /* 0x000000ffff0c7224 */ /* 0x000fe400078e0a0c */
[----:B------:R-:W-:Y:S01]  /*0ae0*/  IMAD.MOV R6, RZ, RZ, -R4 ;  /* 0x000000ffff067224 */ /* 0x000fe200078e0a04 */
[----:B------:R-:W-:Y:S01]  /*0af0*/  LOP3.LUT R5, R20, R5, RZ, 0xc0, !PT ;  /* 0x0000000514057212 */ /* 0x000fe200078ec0ff */
[----:B------:R-:W-:Y:S02]  /*0b00*/  @P3 IMAD R0, R14, R12, R3 ;  /* 0x0000000c0e003224 */ /* 0x000fe400078e0203 */
[----:B------:R-:W-:Y:S02]  /*0b10*/  IMAD R11, R10, R4, R11 ;  /* 0x000000040a0b7224 */ /* 0x000fe400078e020b */
[----:B0-----:R-:W-:-:S02]  /*0b20*/  IMAD R3, R6, R21, R32 ;  /* 0x0000001506037224 */ /* 0x001fc400078e0220 */
[----:B------:R-:W-:Y:S02]  /*0b30*/  IMAD R58, R11, R58, R0 ;  /* 0x0000003a0b3a7224 */ /* 0x000fe400078e0200 */
[----:B------:R-:W-:Y:S02]  /*0b40*/  IMAD R3, R3, R24, R5 ;  /* 0x0000001803037224 */ /* 0x000fe400078e0205 */
[----:B------:R-:W-:-:S03]  /*0b50*/  IMAD.MOV.U32 R0, RZ, RZ, 0x1 ;  /* 0x00000001ff007424 */ /* 0x000fc600078e00ff */
[----:B------:R-:W-:Y:S02]  /*0b60*/  SEL R59, R3, R58, !P3 ;  /* 0x0000003a033b7207 */ /* 0x000fe40005800000 */
[----:B------:R-:W-:-:S07]  /*0b70*/  SEL R58, R58, R3, !P3 ;  /* 0x000000033a3a7207 */ /* 0x000fce0005800000 */
.L_x_4:
[----:B------:R-:W-:-:S08]  /*0b80*/  NOP ;  /* 0x0000000000007918 */ /* 0x000fd00000000000 */
[----:B------:R-:W0:Y:S02]  /*0b90*/  USETMAXREG.TRY_ALLOC.CTAPOOL UP0, 0xe8 ;  /* 0x000000e8000079c8 */ /* 0x000e240008000600 */
[----:B0-----:R-:W-:-:S13]  /*0ba0*/  PLOP3.LUT P0, PT, PT, PT, UP0, 0x80, 0x0 ;  /* 0x000000000000781c */ /* 0x001fda0003f0f008 */
[----:B------:R-:W-:Y:S05]  /*0bb0*/  @!P0 BRA `(.L_x_4) ;  /* 0xfffffffc00f08947 */ /* 0x000fea000383ffff */
[----:B------:R-:W-:Y:S01]  /*0bc0*/  ULDC.64 UR4, c[0x0][0x598] ;  /* 0x0001660000047ab9 */ /* 0x000fe20000000a00 */
[----:B------:R-:W-:Y:S01]  /*0bd0*/  ULDC.64 UR36, c[0x0][0x208] ;  /* 0x0000820000247ab9 */ /* 0x000fe20000000a00 */
[----:B------:R-:W-:-:S04]  /*0be0*/  ISETP.NE.U32.AND P0, PT, RZ, UR4, PT ;  /* 0x00000004ff007c0c */ /* 0x000fc8000bf05070 */
[----:B------:R-:W-:-:S13]  /*0bf0*/  ISETP.NE.AND.EX P0, PT, RZ, UR5, PT, P0 ;  /* 0x00000005ff007c0c */ /* 0x000fda000bf05300 */
[----:B------:R-:W-:Y:S05]  /*0c00*/  @!P0 BRA `(.L_x_7) ;  /* 0x00000000001c8947 */ /* 0x000fea0003800000 */
[----:B------:R-:W0:Y:S02]  /*0c10*/  LDC.64 R4, c[0x0][0x598] ;  /* 0x00016600ff047b82 */ /* 0x000e240000000a00 */
[----:B0-----:R-:W2:Y:S02]  /*0c20*/  LDG.E.64 R4, desc[UR36][R4.64] ;  /* 0x0000002404047981 */ /* 0x001ea4000c1e1b00 */
[----:B--2---:R-:W-:-:S04]  /*0c30*/  ISETP.NE.U32.AND P0, PT, R4, RZ, PT ;  /* 0x000000ff0400720c */ /* 0x004fc80003f05070 */
[----:B------:R-:W-:-:S13]  /*0c40*/  ISETP.NE.AND.EX P0, PT, R5, RZ, PT, P0 ;  /* 0x000000ff0500720c */ /* 0x000fda0003f05300 */
[----:B------:R-:W-:Y:S05]  /*0c50*/  @!P0 BRA `(.L_x_7) ;  /* 0x0000000000088947 */ /* 0x000fea0003800000 */
[----:B------:R0:W5:Y:S01]  /*0c60*/  LD.E R23, desc[UR36][R4.64] ;  /* 0x0000002404177980 */ /* 0x000162000c101900 */
[----:B------:R-:W-:Y:S05]  /*0c70*/  BRA `(.L_x_8) ;  /* 0x0000000000247947 */ /* 0x000fea0003800000 */
.L_x_7:
[----:B------:R-:W-:Y:S02]  /*0c80*/  ULDC.64 UR4, c[0x0][0x588] ;  /* 0x0001620000047ab9 */ /* 0x000fe40000000a00 */
[----:B------:R-:W-:-:S04]  /*0c90*/  ISETP.NE.U32.AND P0, PT, RZ, UR4, PT ;  /* 0x00000004ff007c0c */ /* 0x000fc8000bf05070 */
[----:B------:R-:W-:-:S13]  /*0ca0*/  ISETP.NE.AND.EX P0, PT, RZ, UR5, PT, P0 ;  /* 0x00000005ff007c0c */ /* 0x000fda000bf05300 */
[----:B------:R-:W-:Y:S05]  /*0cb0*/  @!P0 BRA `(.L_x_9) ;  /* 0x00000000000c8947 */ /* 0x000fea0003800000 */
[----:B------:R-:W0:Y:S02]  /*0cc0*/  LDC.64 R4, c[0x0][0x588] ;  /* 0x00016200ff047b82 */ /* 0x000e240000000a00 */
[----:B0-----:R1:W5:Y:S01]  /*0cd0*/  LDG.E R23, desc[UR36][R4.64] ;  /* 0x0000002404177981 */ /* 0x001362000c1e1900 */
[----:B------:R-:W-:Y:S05]  /*0ce0*/  BRA `(.L_x_8) ;  /* 0x0000000000087947 */ /* 0x000fea0003800000 */
.L_x_9:
[----:B------:R-:W-:Y:S02]  /*0cf0*/  ULDC UR4, c[0x0][0x580] ;  /* 0x0001600000047ab9 */ /* 0x000fe40000000800 */
[----:B------:R-:W-:-:S07]  /*0d00*/  IMAD.U32 R23, RZ, RZ, UR4 ;  /* 0x00000004ff177e24 */ /* 0x000fce000f8e00ff */
.L_x_8:
[----:B------:R-:W-:Y:S02]  /*0d10*/  ULDC.64 UR4, c[0x0][0x5a0] ;  /* 0x0001680000047ab9 */ /* 0x000fe40000000a00 */
[----:B------:R-:W-:-:S04]  /*0d20*/  ISETP.NE.U32.AND P0, PT, RZ, UR4, PT ;  /* 0x00000004ff007c0c */ /* 0x000fc8000bf05070 */
[----:B------:R-:W-:-:S13]  /*0d30*/  ISETP.NE.AND.EX P0, PT, RZ, UR5, PT, P0 ;  /* 0x00000005ff007c0c */ /* 0x000fda000bf05300 */
[----:B------:R-:W-:Y:S05]  /*0d40*/  @!P0 BRA `(.L_x_10) ;  /* 0x00000000001c8947 */ /* 0x000fea0003800000 */
[----:B01----:R-:W0:Y:S02]  /*0d50*/  LDC.64 R4, c[0x0][0x5a0] ;  /* 0x00016800ff047b82 */ /* 0x003e240000000a00 */
[----:B0-----:R-:W2:Y:S02]  /*0d60*/  LDG.E.64 R4, desc[UR36][R4.64] ;  /* 0x0000002404047981 */ /* 0x001ea4000c1e1b00 */
[----:B--2---:R-:W-:-:S04]  /*0d70*/  ISETP.NE.U32.AND P0, PT, R4, RZ, PT ;  /* 0x000000ff0400720c */ /* 0x004fc80003f05070 */
[----:B------:R-:W-:-:S13]  /*0d80*/  ISETP.NE.AND.EX P0, PT, R5, RZ, PT, P0 ;  /* 0x000000ff0500720c */ /* 0x000fda0003f05300 */
[----:B------:R-:W-:Y:S05]  /*0d90*/  @!P0 BRA `(.L_x_10) ;  /* 0x0000000000088947 */ /* 0x000fea0003800000 */
[----:B------:R0:W5:Y:S01]  /*0da0*/  LD.E R56, desc[UR36][R4.64] ;  /* 0x0000002404387980 */ /* 0x000162000c101900 */
[----:B------:R-:W-:Y:S05]  /*0db0*/  BRA `(.L_x_11) ;  /* 0x0000000000247947 */ /* 0x000fea0003800000 */
.L_x_10:
[----:B------:R-:W-:Y:S02]  /*0dc0*/  ULDC.64 UR4, c[0x0][0x590] ;  /* 0x0001640000047ab9 */ /* 0x000fe40000000a00 */
[----:B------:R-:W-:-:S04]  /*0dd0*/  ISETP.NE.U32.AND P0, PT, RZ, UR4, PT ;  /* 0x00000004ff007c0c */ /* 0x000fc8000bf05070 */
[----:B------:R-:W-:-:S13]  /*0de0*/  ISETP.NE.AND.EX P0, PT, RZ, UR5, PT, P0 ;  /* 0x00000005ff007c0c */ /* 0x000fda000bf05300 */
[----:B------:R-:W-:Y:S05]  /*0df0*/  @!P0 BRA `(.L_x_12) ;  /* 0x00000000000c8947 */ /* 0x000fea0003800000 */
[----:B01----:R-:W0:Y:S02]  /*0e00*/  LDC.64 R4, c[0x0][0x590] ;  /* 0x00016400ff047b82 */ /* 0x003e240000000a00 */
[----:B0-----:R1:W5:Y:S01]  /*0e10*/  LDG.E R56, desc[UR36][R4.64] ;  /* 0x0000002404387981 */ /* 0x001362000c1e1900 */
[----:B------:R-:W-:Y:S05]  /*0e20*/  BRA `(.L_x_11) ;  /* 0x0000000000087947 */ /* 0x000fea0003800000 */
.L_x_12:
[----:B------:R-:W-:Y:S02]  /*0e30*/  ULDC UR4, c[0x0][0x584] ;  /* 0x0001610000047ab9 */ /* 0x000fe40000000800 */
[----:B------:R-:W-:-:S07]  /*0e40*/  IMAD.U32 R56, RZ, RZ, UR4 ;  /* 0x00000004ff387e24 */ /* 0x000fce000f8e00ff */
.L_x_11:
[----:B------:R-:W-:-:S13]  /*0e50*/  LOP3.LUT P0, RZ, R0, 0xff, RZ, 0xc0, !PT ;  /* 0x000000ff00ff7812 */ /* 0x000fda000780c0ff */
[----:B------:R-:W-:Y:S05]  /*0e60*/  @!P0 EXIT ;  /* 0x000000000000894d */ /* 0x000fea0003800000 */
[----:B------:R-:W-:Y:S01]  /*0e70*/  ULDC UR4, c[0x0][0x28c] ;  /* 0x0000a30000047ab9 */ /* 0x000fe20000000800 */
[----:B------:R-:W-:Y:S01]  /*0e80*/  LOP3.LUT R62, R19, 0x1, RZ, 0xfc, !PT ;  /* 0x00000001133e7812 */ /* 0x000fe200078efcff */
[----:B------:R-:W-:Y:S01]  /*0e90*/  UIADD3 UR4, UR4, 0x3f, URZ ;  /* 0x0000003f04047890 */ /* 0x000fe2000fffe03f */
[----:B------:R-:W-:Y:S01]  /*0ea0*/  UMOV UR38, URZ ;  /* 0x0000003f00267c82 */ /* 0x000fe20008000000 */
[----:B------:R-:W-:Y:S02]  /*0eb0*/  UMOV UR39, URZ ;  /* 0x0000003f00277c82 */ /* 0x000fe40008000000 */
[----:B------:R-:W-:-:S04]  /*0ec0*/  USHF.R.S32.HI UR5, URZ, 0x1f, UR4 ;  /* 0x0000001f3f057899 */ /* 0x000fc80008011404 */
[----:B------:R-:W-:-:S04]  /*0ed0*/  ULEA.HI UR5, UR5, UR4, URZ, 0x6 ;  /* 0x0000000405057291 */ /* 0x000fc8000f8f303f */
[----:B------:R-:W-:-:S12]  /*0ee0*/  USHF.R.S32.HI UR40, URZ, 0x6, UR5 ;  /* 0x000000063f287899 */ /* 0x000fd80008011405 */
.L_x_94:
[----:B------:R-:W-:Y:S01]  /*0ef0*/  LOP3.LUT R0, R18, 0x80, RZ, 0xc0, !PT ;  /* 0x0000008012007812 */ /* 0x000fe200078ec0ff */
[----:B--2---:R-:W2:Y:S01]  /*0f00*/  S2UR UR7, SR_CgaCtaId ;  /* 0x00000000000779c3 */ /* 0x004ea20000008800 */
[----:B------:R-:W-:Y:S02]  /*0f10*/  UMOV UR6, 0x400 ;  /* 0x0000040000067882 */ /* 0x000fe40000000000 */
[----:B------:R-:W-:-:S06]  /*0f20*/  SHF.R.U32.HI R0, RZ, 0x7, R0 ;  /* 0x00000007ff007819 */ /* 0x000fcc0000011600 */
[----:B---3--:R-:W3:Y:S01]  /*0f30*/  SHFL.IDX PT, R0, R0, RZ, 0x1f ;  /* 0x00001fff00007589 */ /* 0x008ee200000e0000 */
[----:B--2---:R-:W-:Y:S01]  /*0f40*/  ULEA UR42, UR7, UR6, 0x18 ;  /* 0x00000006072a7291 */ /* 0x004fe2000f8ec03f */
[----:B---3--:R-:W-:-:S13]  /*0f50*/  R2UR UR4, R0 ;  /* 0x00000000000472ca */ /* 0x008fda00000e0000 */
[----:B------:R-:W-:-:S04]  /*0f60*/  ULEA.HI UR5, UR4, UR4, URZ, 0x1 ;  /* 0x0000000404057291 */ /* 0x000fc8000f8f083f */
[----:B------:R-:W-:-:S04]  /*0f70*/  ULOP3.LUT UR5, UR5, 0x7fffe, URZ, 0xc0, !UPT ;  /* 0x0007fffe05057892 */ /* 0x000fc8000f8ec03f */
[----:B------:R-:W-:-:S03]  /*0f80*/  UIADD3 UR5, UR4, -UR5, URZ ;  /* 0x8000000504057290 */ /* 0x000fc6000fffe03f */
[----:B------:R-:W-:Y:S01]  /*0f90*/  ULDC UR4, c[0x0][0x28c] ;  /* 0x0000a30000047ab9 */ /* 0x000fe20000000800 */
[----:B------:R-:W-:Y:S01]  /*0fa0*/  ULEA UR5, UR5, UR42, 0xd ;  /* 0x0000002a05057291 */ /* 0x000fe2000f8e683f */
[----:B------:R-:W-:-:S03]  /*0fb0*/  ISETP.LT.AND P0, PT, RZ, UR4, PT ;  /* 0x00000004ff007c0c */ /* 0x000fc6000bf01270 */
[----:B------:R-:W-:-:S04]  /*0fc0*/  UIADD3 UR5, UR5, 0x100, URZ ;  /* 0x0000010005057890 */ /* 0x000fc8000fffe03f */
[----:B------:R-:W-:-:S04]  /*0fd0*/  USHF.R.U32.HI UR5, URZ, 0x4, UR5 ;  /* 0x000000043f057899 */ /* 0x000fc80008011605 */
[----:B------:R-:W-:Y:S02]  /*0fe0*/  ULOP3.LUT UR41, UR5, 0x3fff, URZ, 0xc0, !UPT ;  /* 0x00003fff05297892 */ /* 0x000fe4000f8ec03f */
[----:B-1--45:R-:W-:Y:S10]  /*0ff0*/  @P0 BRA `(.L_x_13) ;  /* 0x0000000000400947 */ /* 0x032ff40003800000 */
[----:B------:R-:W-:Y:S01]  /*1000*/  MOV R0, 0x0 ;  /* 0x0000000000007802 */ /* 0x000fe20000000f00 */
[----:B------:R-:W-:Y:S01]  /*1010*/  ULDC.64 UR4, c[0x4][0x68] ;  /* 0x01001a0000047ab9 */ /* 0x000fe20000000a00 */
[----:B------:R-:W-:Y:S01]  /*1020*/  ULDC.64 UR6, c[0x4][0x8] ;  /* 0x0100020000067ab9 */ /* 0x000fe20000000a00 */
[----:B01----:R-:W-:Y:S01]  /*1030*/  IMAD.U32 R4, RZ, RZ, UR4 ;  /* 0x00000004ff047e24 */ /* 0x003fe2000f8e00ff */
[----:B------:R0:W1:Y:S01]  /*1040*/  LDC.64 R14, c[0x4][R0] ;  /* 0x01000000000e7b82 */ /* 0x0000620000000a00 */
[----:B------:R-:W-:Y:S01]  /*1050*/  IMAD.U32 R5, RZ, RZ, UR5 ;  /* 0x00000005ff057e24 */ /* 0x000fe2000f8e00ff */
[----:B------:R-:W-:Y:S01]  /*1060*/  ULDC.64 UR4, c[0x4][0x70] ;  /* 0x01001c0000047ab9 */ /* 0x000fe20000000a00 */
[----:B------:R-:W-:Y:S02]  /*1070*/  IMAD.U32 R10, RZ, RZ, UR6 ;  /* 0x00000006ff0a7e24 */ /* 0x000fe4000f8e00ff */
[----:B------:R-:W-:Y:S02]  /*1080*/  IMAD.U32 R6, RZ, RZ, UR4 ;  /* 0x00000004ff067e24 */ /* 0x000fe4000f8e00ff */
[----:B------:R-:W-:-:S02]  /*1090*/  IMAD.U32 R7, RZ, RZ, UR5 ;  /* 0x00000005ff077e24 */ /* 0x000fc4000f8e00ff */
[----:B------:R-:W-:Y:S02]  /*10a0*/  IMAD.U32 R11, RZ, RZ, UR7 ;  /* 0x00000007ff0b7e24 */ /* 0x000fe4000f8e00ff */
[----:B------:R-:W-:Y:S02]  /*10b0*/  IMAD.MOV.U32 R8, RZ, RZ, 0x1e1 ;  /* 0x000001e1ff087424 */ /* 0x000fe400078e00ff */
[----:B------:R-:W-:Y:S02]  /*10c0*/  IMAD.MOV.U32 R12, RZ, RZ, 0x1 ;  /* 0x00000001ff0c7424 */ /* 0x000fe400078e00ff */
[----:B0-----:R-:W-:-:S07]  /*10d0*/  IMAD.MOV.U32 R13, RZ, RZ, RZ ;  /* 0x000000ffff0d7224 */ /* 0x001fce00078e00ff */
[----:B------:R-:W-:-:S07]  /*10e0*/  LEPC R20, `(.L_x_13) ;  /* 0x000000001014794e */ /* 0x000fce0000000000 */
[----:B-1---5:R-:W-:Y:S05]  /*10f0*/  CALL.ABS.NOINC R14 ;  /* 0x000000000e007343 */ /* 0x022fea0003c00000 */
.L_x_13:
[----:B------:R-:W-:-:S13]  /*1100*/  ISETP.NE.AND P0, PT, R62, 0x3, PT ;  /* 0x000000033e00780c */ /* 0x000fda0003f05270 */
[----:B------:R-:W-:Y:S05]  /*1110*/  @!P0 BRA `(.L_x_14) ;  /* 0x0000000000048947 */ /* 0x000fea0003800000 */
[----:B------:R-:W-:Y:S01]  /*1120*/  BPT.TRAP 0x1 ;  /* 0x000000040000795c */ /* 0x000fe20000300000 */
.L_x_14:
[----:B------:R-:W-:Y:S02]  /*1130*/  IMAD.U32 R3, RZ, RZ, UR39 ;  /* 0x00000027ff037e24 */ /* 0x000fe4000f8e00ff */
[----:B------:R-:W-:-:S03]  /*1140*/  IMAD.U32 R0, RZ, RZ, UR38 ;  /* 0x00000026ff007e24 */ /* 0x000fc6000f8e00ff */
[----:B------:R-:W-:Y:S02]  /*1150*/  LEA R3, R3, UR42, 0x3 ;  /* 0x0000002a03037c11 */ /* 0x000fe4000f8e18ff */
[----:B------:R-:W-:-:S04]  /*1160*/  SHF.L.U32 R0, R0, 0x1f, RZ ;  /* 0x0000001f00007819 */ /* 0x000fc800000006ff */
[----:B------:R2:W3:Y:S01]  /*1170*/  SYNCS.PHASECHK.TRANS64.TRYWAIT P1, [R3+URZ], R0 ;  /* 0x00000000030075a7 */ /* 0x0004e2000802017f */
[----:B------:R-:W-:Y:S05]  /*1180*/  @!P0 BRA `(.L_x_15) ;  /* 0x0000000000048947 */ /* 0x000fea0003800000 */
[----:B------:R-:W-:Y:S01]  /*1190*/  BPT.TRAP 0x1 ;  /* 0x000000040000795c */ /* 0x000fe20000300000 */
.L_x_15:
[----:B---3--:R-:W-:Y:S05]  /*11a0*/  @P1 BRA `(.L_x_16) ;  /* 0x0000000000081947 */ /* 0x008fea0003800000 */
[----:B------:R-:W3:Y:S02]  /*11b0*/  SYNCS.PHASECHK.TRANS64.TRYWAIT P1, [R3+URZ], R0 ;  /* 0x00000000030075a7 */ /* 0x000ee4000802017f */
[----:B---3--:R-:W-:Y:S05]  /*11c0*/  @!P1 BRA `(.L_x_17) ;  /* 0x0000004800509947 */ /* 0x008fea0003800000 */
.L_x_16:
[----:B------:R-:W-:-:S04]  /*11d0*/  UISETP.LT.AND UP0, UPT, UR40, 0x1, UPT ;  /* 0x000000012800788c */ /* 0x000fc8000bf01270 */
[----:B------:R-:W-:-:S04]  /*11e0*/  USEL UR4, UR40, 0x1, UP0 ;  /* 0x0000000128047887 */ /* 0x000fc80008000000 */
[----:B------:R-:W-:-:S06]  /*11f0*/  UIADD3 UR4, UR40, -UR4, URZ ;  /* 0x8000000428047290 */ /* 0x000fcc000fffe03f */
[----:B--23--:R-:W-:Y:S01]  /*1200*/  IMAD.U32 R0, RZ, RZ, UR4 ;  /* 0x00000004ff007e24 */ /* 0x00cfe2000f8e00ff */
[----:B------:R-:W-:Y:S05]  /*1210*/  WARPSYNC.ALL ;  /* 0x0000000000007948 */ /* 0x000fea0003800000 */
[----:B------:R-:W-:Y:S01]  /*1220*/  ISETP.GE.AND P1, PT, R0, 0x1, PT ;  /* 0x000000010000780c */ /* 0x000fe20003f26270 */
[----:B------:R-:W-:Y:S01]  /*1230*/  UIADD3 UR4, UR42, 0x8100, URZ ;  /* 0x000081002a047890 */ /* 0x000fe2000fffe03f */
[----:B------:R-:W-:Y:S01]  /*1240*/  WARPGROUP.ARRIVE ;  /* 0x00000000000079c5 */ /* 0x000fe20000000000 */
[----:B------:R-:W-:Y:S01]  /*1250*/  UMOV UR9, 0x40000040 ;  /* 0x4000004000097882 */ /* 0x000fe20000000000 */
[----:B------:R-:W-:Y:S01]  /*1260*/  UMOV UR11, 0x40000040 ;  /* 0x40000040000b7882 */ /* 0x000fe20000000000 */
[----:B------:R-:W-:-:S04]  /*1270*/  USHF.R.U32.HI UR4, URZ, 0x4, UR4 ;  /* 0x000000043f047899 */ /* 0x000fc80008011604 */
[----:B------:R-:W-:Y:S02]  /*1280*/  ULOP3.LUT UR5, UR4, 0x3fff, URZ, 0xc0, !UPT ;  /* 0x00003fff04057892 */ /* 0x000fe4000f8ec03f */
[----:B------:R-:W-:Y:S02]  /*1290*/  ULOP3.LUT UR4, UR41, 0x10000, URZ, 0xfc, !UPT ;  /* 0x0001000029047892 */ /* 0x000fe4000f8efc3f */
[----:B------:R-:W-:Y:S02]  /*12a0*/  ULOP3.LUT UR5, UR5, 0x10000, URZ, 0xfc, !UPT ;  /* 0x0001000005057892 */ /* 0x000fe4000f8efc3f */
[----:B------:R-:W-:Y:S02]  /*12b0*/  ULEA UR6, UR39, UR4, 0xa ;  /* 0x0000000427067291 */ /* 0x000fe4000f8e503f */
[----:B------:R-:W-:-:S05]  /*12c0*/  ULEA UR7, UR39, UR5, 0x9 ;  /* 0x0000000527077291 */ /* 0x000fca000f8e483f */
[----:B------:R-:W-:Y:S02]  /*12d0*/  UMOV UR8, UR6 ;  /* 0x0000000600087c82 */ /* 0x000fe40008000000 */
[----:B------:R-:W-:Y:S02]  /*12e0*/  UMOV UR10, UR7 ;  /* 0x00000007000a7c82 */ /* 0x000fe40008000000 */
[----:B------:R-:W-:Y:S01]  /*12f0*/  HGMMA.64x64x16.F32 R24, gdesc[UR8], RZ, !UPT, gsb0 ;  /* 0x00e00000081879f0 */ /* 0x000fe2000c0008ff */
[----:B------:R-:W-:Y:S02]  /*1300*/  UIADD3 UR8, UR6, 0x2, URZ ;  /* 0x0000000206087890 */ /* 0x000fe4000fffe03f */
[----:B------:R-:W-:Y:S01]  /*1310*/  UIADD3 UR10, UR7, 0x2, URZ ;  /* 0x00000002070a7890 */ /* 0x000fe2000fffe03f */
[----:B------:R-:W-:Y:S01]  /*1320*/  UMOV UR9, 0x40000040 ;  /* 0x4000004000097882 */ /* 0x000fe20000000000 */
[----:B------:R-:W-:Y:S01]  /*1330*/  UMOV UR11, 0x40000040 ;  /* 0x40000040000b7882 */ /* 0x000fe20000000000 */
[----:B------:R-:W-:-:S02]  /*1340*/  WARPGROUP.DEPBAR.LE gsb0, 0x0 ;  /* 0x00008000000079c5 */ /* 0x000fc40000010000 */
[----:B------:R-:W-:-:S06]  /*1350*/  WARPGROUP.ARRIVE ;  /* 0x00000000000079c5 */ /* 0x000fcc0000000000 */
[----:B------:R-:W-:Y:S01]  /*1360*/  HGMMA.64x64x16.F32 R24, gdesc[UR8], R24, gsb0 ;  /* 0x00e00000081879f0 */ /* 0x000fe20008000818 */
[----:B------:R-:W-:Y:S02]  /*1370*/  UIADD3 UR8, UR6, 0x4, URZ ;  /* 0x0000000406087890 */ /* 0x000fe4000fffe03f */
[----:B------:R-:W-:Y:S01]  /*1380*/  UIADD3 UR10, UR7, 0x4, URZ ;  /* 0x00000004070a7890 */ /* 0x000fe2000fffe03f */
[----:B------:R-:W-:Y:S01]  /*1390*/  UMOV UR9, 0x40000040 ;  /* 0x4000004000097882 */ /* 0x000fe20000000000 */
[----:B------:R-:W-:Y:S01]  /*13a0*/  UMOV UR11, 0x40000040 ;  /* 0x40000040000b7882 */ /* 0x000fe20000000000 */
[----:B------:R-:W-:Y:S02]  /*13b0*/  WARPGROUP.DEPBAR.LE gsb0, 0x0 ;  /* 0x00008000000079c5 */ /* 0x000fe40000010000 */
        /* <DEDUP_REMOVED lines=8> */
[----:B------:R-:W-:Y:S03]  /*1440*/  HGMMA.64x64x16.F32 R24, gdesc[UR8], R24, gsb0 ;  /* 0x00e00000081879f0 */ /* 0x000fe60008000818 */
[----:B------:R-:W-:Y:S02]  /*1450*/  WARPGROUP.DEPBAR.LE gsb0, 0x0 ;  /* 0x00008000000079c5 */ /* 0x000fe40000010000 */
[----:B------:R-:W-:Y:S05]  /*1460*/  @!P1 BRA `(.L_x_18) ;  /* 0x0000000400189947 */ /* 0x000fea0003800000 */
[----:B------:R-:W-:-:S04]  /*1470*/  UIADD3 UR6, UR39, 0x1, URZ ;  /* 0x0000000127067890 */ /* 0x000fc8000fffe03f */
[----:B------:R-:W-:-:S04]  /*1480*/  UISETP.NE.AND UP0, UPT, UR6, 0x2, UPT ;  /* 0x000000020600788c */ /* 0x000fc8000bf05270 */
[----:B------:R-:W-:Y:S02]  /*1490*/  USEL UR7, URZ, 0x1, UP0 ;  /* 0x000000013f077887 */ /* 0x000fe40008000000 */
[----:B------:R-:W-:Y:S02]  /*14a0*/  USEL UR6, UR6, URZ, UP0 ;  /* 0x0000003f06067287 */ /* 0x000fe40008000000 */
[----:B------:R-:W-:-:S06]  /*14b0*/  ULOP3.LUT UR7, UR38, UR7, URZ, 0x3c, !UPT ;  /* 0x0000000726077292 */ /* 0x000fcc000f8e3c3f */
[----:B01----:R-:W-:Y:S01]  /*14c0*/  IMAD.U32 R5, RZ, RZ, UR7 ;  /* 0x00000007ff057e24 */ /* 0x003fe2000f8e00ff */
[----:B------:R-:W-:-:S06]  /*14d0*/  UMOV UR7, UR39 ;  /* 0x0000002700077c82 */ /* 0x000fcc0008000000 */
.L_x_25:
[----:B01----:R-:W-:Y:S05]  /*14e0*/  @!P0 BRA `(.L_x_19) ;  /* 0x0000000000048947 */ /* 0x003fea0003800000 */
[----:B------:R-:W-:Y:S01]  /*14f0*/  BPT.TRAP 0x1 ;  /* 0x000000040000795c */ /* 0x000fe20000300000 */
.L_x_19:
[----:B------:R-:W0:Y:S01]  /*1500*/  S2UR UR9, SR_CgaCtaId ;  /* 0x00000000000979c3 */ /* 0x000e220000008800 */
[----:B------:R-:W-:Y:S01]  /*1510*/  UMOV UR8, 0x400 ;  /* 0x0000040000087882 */ /* 0x000fe20000000000 */
[----:B------:R-:W-:Y:S01]  /*1520*/  SHF.L.U32 R3, R5, 0x1f, RZ ;  /* 0x0000001f05037819 */ /* 0x000fe200000006ff */
[----:B0-----:R-:W-:-:S04]  /*1530*/  ULEA UR14, UR9, UR8, 0x18 ;  /* 0x00000008090e7291 */ /* 0x001fc8000f8ec03f */
[----:B------:R-:W-:-:S09]  /*1540*/  ULEA UR8, UR6, UR14, 0x3 ;  /* 0x0000000e06087291 */ /* 0x000fd2000f8e183f */
[----:B------:R0:W1:Y:S01]  /*1550*/  SYNCS.PHASECHK.TRANS64.TRYWAIT P1, [UR8], R3 ;  /* 0x00000003ff0075a7 */ /* 0x0000620008020148 */
[----:B------:R-:W-:Y:S05]  /*1560*/  @!P0 BRA `(.L_x_20) ;  /* 0x0000000000048947 */ /* 0x000fea0003800000 */
[----:B------:R-:W-:Y:S01]  /*1570*/  BPT.TRAP 0x1 ;  /* 0x000000040000795c */ /* 0x000fe20000300000 */
.L_x_20:
[----:B-1----:R-:W-:Y:S05]  /*1580*/  @P1 BRA `(.L_x_21) ;  /* 0x0000000000081947 */ /* 0x002fea0003800000 */
[----:B------:R-:W1:Y:S02]  /*1590*/  SYNCS.PHASECHK.TRANS64.TRYWAIT P1, [UR8], R3 ;  /* 0x00000003ff0075a7 */ /* 0x000e640008020148 */
[----:B-1----:R-:W-:Y:S05]  /*15a0*/  @!P1 BRA `(.L_x_22) ;  /* 0x00000044006c9947 */ /* 0x002fea0003800000 */
.L_x_21:
[----:B------:R-:W-:Y:S01]  /*15b0*/  ULEA UR12, UR6, UR4, 0xa ;  /* 0x00000004060c7291 */ /* 0x000fe2000f8e503f */
[----:B------:R-:W-:Y:S01]  /*15c0*/  WARPGROUP.ARRIVE ;  /* 0x00000000000079c5 */ /* 0x000fe20000000000 */
[----:B------:R-:W-:Y:S01]  /*15d0*/  ULEA UR13, UR6, UR5, 0x9 ;  /* 0x00000005060d7291 */ /* 0x000fe2000f8e483f */
[----:B------:R-:W-:Y:S01]  /*15e0*/  UMOV UR9, 0x40000040 ;  /* 0x4000004000097882 */ /* 0x000fe20000000000 */
[----:B------:R-:W-:-:S03]  /*15f0*/  UMOV UR11, 0x40000040 ;  /* 0x40000040000b7882 */ /* 0x000fc60000000000 */
[----:B------:R-:W-:Y:S02]  /*1600*/  UMOV UR8, UR12 ;  /* 0x0000000c00087c82 */ /* 0x000fe40008000000 */
[----:B------:R-:W-:Y:S02]  /*1610*/  UMOV UR10, UR13 ;  /* 0x0000000d000a7c82 */ /* 0x000fe40008000000 */
[----:B------:R-:W-:Y:S01]  /*1620*/  HGMMA.64x64x16.F32 R24, gdesc[UR8], R24, gsb0 ;  /* 0x00e00000081879f0 */ /* 0x000fe20008000818 */
        /* <DEDUP_REMOVED lines=23> */
[----:B------:R-:W-:Y:S01]  /*17a0*/  BPT.TRAP 0x1 ;  /* 0x000000040000795c */ /* 0x000fe20000300000 */
.L_x_23:
[----:B------:R-:W-:Y:S01]  /*17b0*/  ULEA UR8, UR7, UR14, 0x3 ;  /* 0x0000000e07087291 */ /* 0x000fe2000f8e183f */
[----:B------:R-:W-:-:S03]  /*17c0*/  ISETP.GT.U32.AND P1, PT, R19, 0x1, PT ;  /* 0x000000011300780c */ /* 0x000fc60003f24070 */
[----:B------:R-:W-:-:S04]  /*17d0*/  UIADD3 UR8, UR8, 0x10, URZ ;  /* 0x0000001008087890 */ /* 0x000fc8000fffe03f */
[----:B------:R-:W-:-:S09]  /*17e0*/  UPRMT UR8, URZ, 0x654, UR8 ;  /* 0x000006543f087896 */ /* 0x000fd20008000008 */
[----:B------:R-:W-:Y:S01]  /*17f0*/  SYNCS.ARRIVE.TRANS64.RED.A1T0 RZ, [UR8], RZ ;  /* 0x000000ffffff79a7 */ /* 0x000fe20008100408 */
[----:B------:R-:W-:Y:S05]  /*1800*/  @P1 BRA `(.L_x_24) ;  /* 0x0000000000041947 */ /* 0x000fea0003800000 */
[----:B------:R-:W-:Y:S01]  /*1810*/  BPT.TRAP 0x1 ;  /* 0x000000040000795c */ /* 0x000fe20000300000 */
.L_x_24:
[----:B------:R-:W-:Y:S01]  /*1820*/  UIADD3 UR6, UR6, 0x1, URZ ;  /* 0x0000000106067890 */ /* 0x000fe2000fffe03f */
[C---:B------:R-:W-:Y:S01]  /*1830*/  ISETP.GT.AND P1, PT, R0.reuse, 0x1, PT ;  /* 0x000000010000780c */ /* 0x040fe20003f24270 */
[----:B------:R-:W-:Y:S01]  /*1840*/  UIADD3 UR7, UR7, 0x1, URZ ;  /* 0x0000000107077890 */ /* 0x000fe2000fffe03f */
[----:B------:R-:W-:Y:S01]  /*1850*/  VIADD R0, R0, 0xffffffff ;  /* 0xffffffff00007836 */ /* 0x000fe20000000000 */
[----:B------:R-:W-:Y:S02]  /*1860*/  UISETP.NE.AND UP0, UPT, UR6, 0x2, UPT ;  /* 0x000000020600788c */ /* 0x000fe4000bf05270 */
[----:B------:R-:W-:Y:S02]  /*1870*/  UISETP.NE.AND UP1, UPT, UR7, 0x2, UPT ;  /* 0x000000020700788c */ /* 0x000fe4000bf25270 */
[----:B------:R-:W-:Y:S02]  /*1880*/  USEL UR8, URZ, 0x1, UP0 ;  /* 0x000000013f087887 */ /* 0x000fe40008000000 */
[----:B------:R-:W-:-:S02]  /*1890*/  USEL UR6, UR6, URZ, UP0 ;  /* 0x0000003f06067287 */ /* 0x000fc40008000000 */
[----:B------:R-:W-:Y:S02]  /*18a0*/  USEL UR7, UR7, URZ, UP1 ;  /* 0x0000003f07077287 */ /* 0x000fe40008800000 */
[----:B------:R-:W-:Y:S01]  /*18b0*/  LOP3.LUT R5, R5, UR8, RZ, 0x3c, !PT ;  /* 0x0000000805057c12 */ /* 0x000fe2000f8e3cff */
[----:B------:R-:W-:Y:S09]  /*18c0*/  @P1 BRA `(.L_x_25) ;  /* 0xfffffffc00041947 */ /* 0x000ff2000383ffff */
.L_x_18:
[----:B------:R-:W2:Y:S02]  /*18d0*/  LDC R0, c[0x0][0x28c] ;  /* 0x0000a300ff007b82 */ /* 0x000ea40000000800 */
[----:B--2---:R-:W-:-:S13]  /*18e0*/  ISETP.GE.AND P1, PT, R0, 0x1, PT ;  /* 0x000000010000780c */ /* 0x004fda0003f26270 */
[----:B------:R-:W-:Y:S05]  /*18f0*/  @!P1 BRA `(.L_x_26) ;  /* 0x0000000000409947 */ /* 0x000fea0003800000 */
[----:B------:R-:W-:Y:S05]  /*1900*/  @!P0 BRA `(.L_x_27) ;  /* 0x0000000000048947 */ /* 0x000fea0003800000 */
[----:B------:R-:W-:Y:S01]  /*1910*/  BPT.TRAP 0x1 ;  /* 0x000000040000795c */ /* 0x000fe20000300000 */
.L_x_27:
[----:B------:R-:W2:Y:S01]  /*1920*/  S2UR UR6, SR_CgaCtaId ;  /* 0x00000000000679c3 */ /* 0x000ea20000008800 */
[----:B------:R-:W-:Y:S01]  /*1930*/  UISETP.LT.AND UP0, UPT, UR40, 0x1, UPT ;  /* 0x000000012800788c */ /* 0x000fe2000bf01270 */
[----:B------:R-:W-:Y:S01]  /*1940*/  ISETP.GT.U32.AND P0, PT, R19, 0x1, PT ;  /* 0x000000011300780c */ /* 0x000fe20003f04070 */
[----:B------:R-:W-:Y:S02]  /*1950*/  UMOV UR5, 0x400 ;  /* 0x0000040000057882 */ /* 0x000fe40000000000 */
[----:B------:R-:W-:-:S04]  /*1960*/  USEL UR4, UR40, 0x1, UP0 ;  /* 0x0000000128047887 */ /* 0x000fc80008000000 */
[----:B------:R-:W-:-:S04]  /*1970*/  UIADD3 UR4, UR39, UR40, -UR4 ;  /* 0x0000002827047290 */ /* 0x000fc8000fffe804 */
[----:B------:R-:W-:-:S04]  /*1980*/  USHF.L.U32 UR4, UR4, 0x3, URZ ;  /* 0x0000000304047899 */ /* 0x000fc8000800063f */
[----:B------:R-:W-:Y:S02]  /*1990*/  ULOP3.LUT UR4, UR4, 0x8, URZ, 0xc0, !UPT ;  /* 0x0000000804047892 */ /* 0x000fe4000f8ec03f */
[----:B--2---:R-:W-:-:S04]  /*19a0*/  ULEA UR5, UR6, UR5, 0x18 ;  /* 0x0000000506057291 */ /* 0x004fc8000f8ec03f */
[----:B------:R-:W-:-:S04]  /*19b0*/  UIADD3 UR4, UR5, 0x10, UR4 ;  /* 0x0000001005047890 */ /* 0x000fc8000fffe004 */
[----:B------:R-:W-:-:S09]  /*19c0*/  UPRMT UR4, URZ, 0x654, UR4 ;  /* 0x000006543f047896 */ /* 0x000fd20008000004 */
[----:B------:R-:W-:Y:S01]  /*19d0*/  SYNCS.ARRIVE.TRANS64.RED.A1T0 RZ, [UR4], RZ ;  /* 0x000000ffffff79a7 */ /* 0x000fe20008100404 */
[----:B------:R-:W-:Y:S05]  /*19e0*/  @P0 BRA `(.L_x_26) ;  /* 0x0000000000040947 */ /* 0x000fea0003800000 */
[----:B------:R-:W-:Y:S01]  /*19f0*/  BPT.TRAP 0x1 ;  /* 0x000000040000795c */ /* 0x000fe20000300000 */
.L_x_26:
[----:B------:R-:W2:Y:S01]  /*1a00*/  LDC R6, c[0x0][0x288] ;  /* 0x0000a200ff067b82 */ /* 0x000ea20000000800 */
[----:B------:R-:W-:Y:S01]  /*1a10*/  UIADD3 UR39, UR40, UR39, URZ ;  /* 0x0000002728277290 */ /* 0x000fe2000fffe03f */
[C---:B01----:R-:W-:Y:S01]  /*1a20*/  LOP3.LUT R5, R18.reuse, 0x3, RZ, 0xc0, !PT ;  /* 0x0000000312057812 */ /* 0x043fe200078ec0ff */
[----:B------:R-:W-:Y:S01]  /*1a30*/  IMAD.SHL.U32 R59, R59, 0x40, RZ ;  /* 0x000000403b3b7824 */ /* 0x000fe200078e00ff */
[----:B------:R-:W-:Y:S01]  /*1a40*/  SHF.R.U32.HI R3, RZ, 0x2, R18 ;  /* 0x00000002ff037819 */ /* 0x000fe20000011612 */
[----:B------:R-:W-:Y:S01]  /*1a50*/  USHF.R.U32.HI UR4, URZ, 0x1, UR39 ;  /* 0x000000013f047899 */ /* 0x000fe20008011627 */
[C---:B------:R-:W-:Y:S01]  /*1a60*/  LOP3.LUT R4, R18.reuse, 0x60, RZ, 0xc0, !PT ;  /* 0x0000006012047812 */ /* 0x040fe200078ec0ff */
[----:B------:R-:W-:Y:S01]  /*1a70*/  IMAD.SHL.U32 R10, R18, 0x2, RZ ;  /* 0x00000002120a7824 */ /* 0x000fe200078e00ff */
[----:B------:R-:W-:Y:S01]  /*1a80*/  LOP3.LUT R0, R22, 0x1, RZ, 0xc0, !PT ;  /* 0x0000000116007812 */ /* 0x000fe200078ec0ff */
[----:B------:R-:W-:Y:S01]  /*1a90*/  ULOP3.LUT UR4, UR4, 0x1, URZ, 0xc0, !UPT ;  /* 0x0000000104047892 */ /* 0x000fe2000f8ec03f */
[----:B------:R-:W-:Y:S01]  /*1aa0*/  LOP3.LUT R3, R3, 0x7, RZ, 0xc0, !PT ;  /* 0x0000000703037812 */ /* 0x000fe200078ec0ff */
[----:B------:R-:W-:Y:S01]  /*1ab0*/  ULDC UR8, c[0x0][0x284] ;  /* 0x0000a10000087ab9 */ /* 0x000fe20000000800 */
[----:B------:R-:W-:Y:S01]  /*1ac0*/  SHF.R.U32.HI R4, RZ, 0x1, R4 ;  /* 0x00000001ff047819 */ /* 0x000fe20000011604 */
[----:B------:R-:W-:Y:S01]  /*1ad0*/  IMAD.SHL.U32 R8, R0, 0x40, RZ ;  /* 0x0000004000087824 */ /* 0x000fe200078e00ff */
[----:B------:R-:W-:Y:S01]  /*1ae0*/  UISETP.GT.U32.AND UP1, UPT, UR39, 0x1, UPT ;  /* 0x000000012700788c */ /* 0x000fe2000bf24070 */
[----:B------:R-:W-:Y:S01]  /*1af0*/  SHF.R.S32.HI R15, RZ, 0x1f, R57 ;  /* 0x0000001fff0f7819 */ /* 0x000fe20000011439 */
[----:B------:R-:W-:Y:S01]  /*1b00*/  UISETP.NE.U32.AND UP0, UPT, UR4, 0x1, UPT ;  /* 0x000000010400788c */ /* 0x000fe2000bf05070 */
[--C-:B------:R-:W-:Y:S01]  /*1b10*/  IADD3 R7, RZ, -R4, -R3.reuse ;  /* 0x80000004ff077210 */ /* 0x100fe20007ffe803 */
[----:B------:R-:W-:Y:S01]  /*1b20*/  ULDC.64 UR6, c[0x0][0x5d0] ;  /* 0x0001740000067ab9 */ /* 0x000fe20000000a00 */
[----:B------:R-:W-:Y:S01]  /*1b30*/  LOP3.LUT R10, R59, 0x6, R10, 0xf8, !PT ;  /* 0x000000063b0a7812 */ /* 0x000fe200078ef80a */
[----:B------:R-:W-:Y:S01]  /*1b40*/  UISETP.LT.U32.AND UP1, UPT, UR40, 0x2, UP1 ;  /* 0x000000022800788c */ /* 0x000fe20008f21070 */
[----:B------:R-:W-:Y:S01]  /*1b50*/  LOP3.LUT R3, R8, 0x40, R3, 0xe2, !PT ;  /* 0x0000004008037812 */ /* 0x000fe200078ee203 */
[----:B------:R-:W-:Y:S01]  /*1b60*/  UISETP.GT.U32.AND UP0, UPT, UR40, 0x1, !UP0 ;  /* 0x000000012800788c */ /* 0x000fe2000c704070 */
[----:B------:R-:W-:Y:S01]  /*1b70*/  SHF.R.S32.HI R11, RZ, 0x1f, R10 ;  /* 0x0000001fff0b7819 */ /* 0x000fe2000001140a */
[----:B--2---:R-:W-:Y:S01]  /*1b80*/  IMAD R12, R5, -0x2, R6 ;  /* 0xfffffffe050c7824 */ /* 0x004fe200078e0206 */
[----:B------:R-:W-:Y:S01]  /*1b90*/  ISETP.GE.AND P0, PT, R59, R6, PT ;  /* 0x000000063b00720c */ /* 0x000fe20003f06270 */
[C---:B------:R-:W-:Y:S01]  /*1ba0*/  IMAD.SHL.U32 R5, R58.reuse, 0x80, RZ ;  /* 0x000000803a057824 */ /* 0x040fe200078e00ff */
[----:B------:R-:W-:Y:S01]  /*1bb0*/  USEL UR5, URZ, 0x1, !UP1 ;  /* 0x000000013f057887 */ /* 0x000fe2000c800000 */
[----:B------:R-:W-:Y:S01]  /*1bc0*/  IMAD R6, R15, UR6, RZ ;  /* 0x000000060f067c24 */ /* 0x000fe2000f8e02ff */
[----:B------:R-:W-:Y:S01]  /*1bd0*/  USEL UR4, URZ, 0x1, !UP0 ;  /* 0x000000013f047887 */ /* 0x000fe2000c000000 */
[----:B------:R-:W-:Y:S01]  /*1be0*/  IMAD.WIDE R8, R58, 0x80, RZ ;  /* 0x000000803a087825 */ /* 0x000fe200078e02ff */
[----:B------:R-:W-:Y:S01]  /*1bf0*/  ISETP.GE.OR P0, PT, R5, UR8, P0 ;  /* 0x0000000805007c0c */ /* 0x000fe20008706670 */
[----:B------:R-:W-:-:S02]  /*1c00*/  ULOP3.LUT UR39, UR39, 0x1, URZ, 0xc0, !UPT ;  /* 0x0000000127277892 */ /* 0x000fc4000f8ec03f */
[----:B------:R-:W-:Y:S01]  /*1c10*/  IMAD R0, R0, -0x40, R7 ;  /* 0xffffffc000007824 */ /* 0x000fe200078e0207 */
[----:B------:R-:W-:Y:S01]  /*1c20*/  LOP3.LUT R73, R8, R3, R4, 0xfe, !PT ;  /* 0x0000000308497212 */ /* 0x000fe200078efe04 */
[C---:B------:R-:W-:Y:S01]  /*1c30*/  IMAD R13, R57.reuse, UR7, R6 ;  /* 0x00000007390d7c24 */ /* 0x040fe2000f8e0206 */
[----:B------:R-:W-:Y:S01]  /*1c40*/  ULOP3.LUT UR38, UR4, UR38, UR5, 0x96, !UPT ;  /* 0x0000002604267292 */ /* 0x000fe2000f8e9605 */
[----:B------:R-:W-:Y:S01]  /*1c50*/  IMAD.WIDE.U32 R6, R57, UR6, R10 ;  /* 0x0000000639067c25 */ /* 0x000fe2000f8e000a */
[----:B------:R-:W-:-:S03]  /*1c60*/  IADD3 R3, -R5, UR8, R0 ;  /* 0x0000000805037c10 */ /* 0x000fc6000fffe100 */
[----:B------:R-:W-:Y:S02]  /*1c70*/  IMAD.IADD R7, R7, 0x1, R13 ;  /* 0x0000000107077824 */ /* 0x000fe400078e020d */
[----:B------:R-:W-:Y:S02]  /*1c80*/  IMAD.IADD R4, R12, 0x1, -R59 ;  /* 0x000000010c047824 */ /* 0x000fe400078e0a3b */
[----:B------:R-:W-:Y:S01]  /*1c90*/  IMAD.MOV.U32 R0, RZ, RZ, -0x1 ;  /* 0xffffffffff007424 */ /* 0x000fe200078e00ff */
[----:B------:R-:W-:Y:S06]  /*1ca0*/  @P0 BRA `(.L_x_28) ;  /* 0x0000002000a40947 */ /* 0x000fec0003800000 */
[----:B------:R-:W0:Y:S01]  /*1cb0*/  LDC.64 R66, c[0x0][0x5c8] ;  /* 0x00017200ff427b82 */ /* 0x000e220000000a00 */
[----:B-----5:R-:W-:Y:S01]  /*1cc0*/  FSETP.NEU.AND P0, PT, R56, RZ, PT ;  /* 0x000000ff3800720b */ /* 0x020fe20003f0d000 */
[----:B------:R-:W-:Y:S01]  /*1cd0*/  BSSY B0, `(.L_x_28) ;  /* 0x0000226000007945 */ /* 0x000fe20003800000 */
[----:B------:R-:W-:-:S04]  /*1ce0*/  ISETP.GT.AND P2, PT, R4, RZ, PT ;  /* 0x000000ff0400720c */ /* 0x000fc80003f44270 */
[----:B------:R-:W-:Y:S01]  /*1cf0*/  ISETP.GT.AND P1, PT, R3, RZ, P2 ;  /* 0x000000ff0300720c */ /* 0x000fe20001724270 */
[-C--:B0-----:R-:W-:Y:S02]  /*1d00*/  IMAD R12, R9, R66.reuse, RZ ;  /* 0x00000042090c7224 */ /* 0x081fe400078e02ff */
[----:B------:R-:W-:-:S04]  /*1d10*/  IMAD.WIDE.U32 R58, R73, R66, R6 ;  /* 0x00000042493a7225 */ /* 0x000fc800078e0006 */
[----:B------:R-:W-:-:S04]  /*1d20*/  IMAD R5, R73, R67, R12 ;  /* 0x0000004349057224 */ /* 0x000fc800078e020c */
[----:B------:R-:W-:Y:S01]  /*1d30*/  IMAD.IADD R75, R59, 0x1, R5 ;  /* 0x000000013b4b7824 */ /* 0x000fe200078e0205 */
[----:B------:R-:W-:Y:S06]  /*1d40*/  @!P0 BRA `(.L_x_29) ;  /* 0x0000001400e88947 */ /* 0x000fec0003800000 */
[----:B------:R-:W0:Y:S01]  /*1d50*/  LDC.64 R64, c[0x0][0x5b8] ;  /* 0x00016e00ff407b82 */ /* 0x000e220000000a00 */
[----:B------:R-:W-:-:S07]  /*1d60*/  ULDC.64 UR4, c[0x0][0x5c0] ;  /* 0x0001700000047ab9 */ /* 0x000fce0000000a00 */
[----:B------:R-:W1:Y:S08]  /*1d70*/  LDC.64 R68, c[0x0][0x5b0] ;  /* 0x00016c00ff447b82 */ /* 0x000e700000000a00 */
[----:B------:R-:W2:Y:S01]  /*1d80*/  LDC.64 R70, c[0x0][0x5a8] ;  /* 0x00016a00ff467b82 */ /* 0x000ea20000000a00 */
[-C--:B0-----:R-:W-:Y:S02]  /*1d90*/  IMAD R6, R15, R64.reuse, RZ ;  /* 0x000000400f067224 */ /* 0x081fe400078e02ff */
[----:B------:R-:W-:-:S04]  /*1da0*/  IMAD.WIDE.U32 R60, R57, R64, R10 ;  /* 0x00000040393c7225 */ /* 0x000fc800078e000a */
[----:B------:R-:W-:Y:S02]  /*1db0*/  IMAD R63, R57, R65, R6 ;  /* 0x00000041393f7224 */ /* 0x000fe400078e0206 */
[-C--:B-1----:R-:W-:Y:S02]  /*1dc0*/  IMAD R8, R9, R68.reuse, RZ ;  /* 0x0000004409087224 */ /* 0x082fe400078e02ff */
[----:B------:R-:W-:Y:S02]  /*1dd0*/  IMAD.IADD R13, R61, 0x1, R63 ;  /* 0x000000013d0d7824 */ /* 0x000fe400078e023f */
[----:B------:R-:W-:Y:S02]  /*1de0*/  IMAD.MOV.U32 R12, RZ, RZ, R60 ;  /* 0x000000ffff0c7224 */ /* 0x000fe400078e003c */
[C---:B------:R-:W-:Y:S02]  /*1df0*/  IMAD R65, R73.reuse, R69, R8 ;  /* 0x0000004549417224 */ /* 0x040fe400078e0208 */
[----:B------:R-:W-:-:S04]  /*1e00*/  IMAD.WIDE.U32 R6, R73, R68, R12 ;  /* 0x0000004449067225 */ /* 0x000fc800078e000c */
[----:B------:R-:W-:Y:S01]  /*1e10*/  IMAD.IADD R5, R7, 0x1, R65 ;  /* 0x0000000107057824 */ /* 0x000fe200078e0241 */
[----:B--2---:R-:W-:-:S04]  /*1e20*/  LEA R14, P0, R6, R70, 0x1 ;  /* 0x00000046060e7211 */ /* 0x004fc800078008ff */
[----:B------:R-:W-:-:S05]  /*1e30*/  LEA.HI.X R15, R6, R71, R5, 0x1, P0 ;  /* 0x00000047060f7211 */ /* 0x000fca00000f0c05 */
[----:B------:R0:W2:Y:S01]  /*1e40*/  @P1 LDG.E.LTC128B.U16 R5, desc[UR36][R14.64] ;  /* 0x000000240e051981 */ /* 0x0000a2000c1e1520 */
[----:B------:R-:W-:Y:S01]  /*1e50*/  LEA R8, P0, R58, UR4, 0x1 ;  /* 0x000000043a087c11 */ /* 0x000fe2000f8008ff */
[----:B------:R-:W-:Y:S01]  /*1e60*/  IMAD.WIDE.U32 R6, R73, R68, R10 ;  /* 0x0000004449067225 */ /* 0x000fe200078e000a */
[----:B------:R-:W-:Y:S03]  /*1e70*/  BSSY B1, `(.L_x_30) ;  /* 0x0000012000017945 */ /* 0x000fe60003800000 */
[----:B------:R-:W-:Y:S02]  /*1e80*/  IMAD.IADD R7, R65, 0x1, R7 ;  /* 0x0000000141077824 */ /* 0x000fe400078e0207 */
[----:B------:R-:W-:Y:S01]  /*1e90*/  IMAD.WIDE.U32 R20, R57, R64, R6 ;  /* 0x0000004039147225 */ /* 0x000fe200078e0006 */
[----:B0-----:R-:W-:-:S03]  /*1ea0*/  SHF.L.U64.HI R15, R68, 0x3, R69 ;  /* 0x00000003440f7819 */ /* 0x001fc60000010245 */
[----:B------:R-:W-:Y:S01]  /*1eb0*/  IMAD.IADD R7, R63, 0x1, R21 ;  /* 0x000000013f077824 */ /* 0x000fe200078e0215 */
[----:B------:R-:W-:Y:S01]  /*1ec0*/  LEA R6, P4, R20, R70, 0x1 ;  /* 0x0000004614067211 */ /* 0x000fe200078808ff */
[----:B------:R-:W-:-:S03]  /*1ed0*/  IMAD.SHL.U32 R14, R68, 0x8, RZ ;  /* 0x00000008440e7824 */ /* 0x000fc600078e00ff */
[----:B------:R-:W-:Y:S01]  /*1ee0*/  LEA.HI.X R7, R20, R71, R7, 0x1, P4 ;  /* 0x0000004714077211 */ /* 0x000fe200020f0c07 */
[----:B--2---:R-:W-:-:S05]  /*1ef0*/  HADD2.F32 R9, -RZ, R5.H0_H0 ;  /* 0x20000005ff097230 */ /* 0x004fca0000004100 */
[----:B------:R-:W-:-:S04]  /*1f00*/  FMUL R9, R9, R56 ;  /* 0x0000003809097220 */ /* 0x000fc80000400000 */
[----:B------:R-:W-:Y:S01]  /*1f10*/  FFMA R24, R24, R23, R9 ;  /* 0x0000001718187223 */ /* 0x000fe20000000009 */
[----:B------:R-:W-:Y:S02]  /*1f20*/  LEA.HI.X R9, R58, UR5, R75, 0x1, P0 ;  /* 0x000000053a097c11 */ /* 0x000fe400080f0c4b */
[----:B------:R-:W-:Y:S02]  /*1f30*/  ISETP.GT.AND P0, PT, R4, 0x1, PT ;  /* 0x000000010400780c */ /* 0x000fe40003f04270 */
[----:B------:R-:W-:Y:S02]  /*1f40*/  F2FP.F16.F32.PACK_AB R24, RZ, R24 ;  /* 0x00000018ff18723e */ /* 0x000fe400000000ff */
[----:B------:R-:W-:-:S03]  /*1f50*/  ISETP.GT.AND P3, PT, R3, RZ, P0 ;  /* 0x000000ff0300720c */ /* 0x000fc60000764270 */
[----:B------:R0:W-:Y:S10]  /*1f60*/  @P1 STG.E.U16 desc[UR36][R8.64], R24 ;  /* 0x0000001808001986 */ /* 0x0001f4000c101524 */
[----:B------:R-:W-:Y:S05]  /*1f70*/  @!P3 BRA `(.L_x_31) ;  /* 0x000000000004b947 */ /* 0x000fea0003800000 */
[----:B------:R1:W5:Y:S02]  /*1f80*/  LDG.E.LTC128B.U16 R5, desc[UR36][R6.64+0x2] ;  /* 0x0000022406057981 */ /* 0x000364000c1e1520 */
.L_x_31:
[----:B------:R-:W-:Y:S05]  /*1f90*/  BSYNC B1 ;  /* 0x0000000000017941 */ /* 0x000fea0003800000 */
.L_x_30:
[----:B-----5:R-:W-:Y:S01]  /*1fa0*/  HADD2.F32 R59, -RZ, R5.H0_H0 ;  /* 0x20000005ff3b7230 */ /* 0x020fe20000004100 */
[----:B------:R-:W-:Y:S01]  /*1fb0*/  ISETP.GT.AND P2, PT, R3, 0x8, P2 ;  /* 0x000000080300780c */ /* 0x000fe20001744270 */
[----:B------:R-:W-:Y:S01]  /*1fc0*/  IMAD.WIDE.U32 R20, R73, R68, R14 ;  /* 0x0000004449147225 */ /* 0x000fe200078e000e */
[----:B0-----:R-:W-:-:S03]  /*1fd0*/  PRMT R24, R5, 0x7610, R24 ;  /* 0x0000761005187816 */ /* 0x001fc60000000018 */
[----:B------:R-:W-:Y:S01]  /*1fe0*/  FMUL R12, R59, R56 ;  /* 0x000000383b0c7220 */ /* 0x000fe20000400000 */
[----:B------:R-:W-:Y:S01]  /*1ff0*/  IMAD.IADD R65, R65, 0x1, R21 ;  /* 0x0000000141417824 */ /* 0x000fe200078e0215 */
[----:B------:R-:W-:Y:S02]  /*2000*/  IADD3 R60, P1, R60, R20, RZ ;  /* 0x000000143c3c7210 */ /* 0x000fe40007f3e0ff */
[----:B------:R-:W-:-:S03]  /*2010*/  FFMA R12, R25, R23, R12 ;  /* 0x00000017190c7223 */ /* 0x000fc6000000000c */
[----:B------:R-:W-:Y:S01]  /*2020*/  IMAD.X R13, R65, 0x1, R13, P1 ;  /* 0x00000001410d7824 */ /* 0x000fe200008e060d */
[C---:B------:R-:W-:Y:S02]  /*2030*/  LEA R14, P1, R60.reuse, R70, 0x1 ;  /* 0x000000463c0e7211 */ /* 0x040fe400078208ff */
[----:B------:R-:W-:Y:S02]  /*2040*/  F2FP.F16.F32.PACK_AB R12, RZ, R12 ;  /* 0x0000000cff0c723e */ /* 0x000fe400000000ff */
[----:B------:R-:W-:Y:S02]  /*2050*/  LEA.HI.X R15, R60, R71, R13, 0x1, P1 ;  /* 0x000000473c0f7211 */ /* 0x000fe400008f0c0d */
[----:B------:R-:W-:-:S05]  /*2060*/  PRMT R21, R12, 0x7610, R21 ;  /* 0x000076100c157816 */ /* 0x000fca0000000015 */
[----:B------:R0:W-:Y:S04]  /*2070*/  @P3 STG.E.U16 desc[UR36][R8.64+0x2], R21 ;  /* 0x0000021508003986 */ /* 0x0001e8000c101524 */
[----:B------:R-:W2:Y:S01]  /*2080*/  @P2 LDG.E.LTC128B.U16 R24, desc[UR36][R14.64] ;  /* 0x000000240e182981 */ /* 0x000ea2000c1e1520 */
[----:B------:R-:W-:Y:S01]  /*2090*/  IADD3 R20, P1, R10, R20, RZ ;  /* 0x000000140a147210 */ /* 0x000fe20007f3e0ff */
[----:B------:R-:W-:Y:S01]  /*20a0*/  BSSY B1, `(.L_x_32) ;  /* 0x0000011000017945 */ /* 0x000fe20003800000 */
[C---:B------:R-:W-:Y:S02]  /*20b0*/  SHF.L.U64.HI R13, R66.reuse, 0x4, R67 ;  /* 0x00000004420d7819 */ /* 0x040fe40000010243 */
[----:B------:R-:W-:Y:S01]  /*20c0*/  ISETP.GT.AND P0, PT, R3, 0x8, P0 ;  /* 0x000000080300780c */ /* 0x000fe20000704270 */
[----:B0-----:R-:W-:Y:S01]  /*20d0*/  IMAD.X R21, R11, 0x1, R65, P1 ;  /* 0x000000010b157824 */ /* 0x001fe200008e0641 */
[----:B------:R-:W-:Y:S01]  /*20e0*/  LEA R12, P1, R66, R8, 0x4 ;  /* 0x00000008420c7211 */ /* 0x000fe200078220ff */
[----:B------:R-:W-:-:S04]  /*20f0*/  IMAD.WIDE.U32 R20, R57, R64, R20 ;  /* 0x0000004039147225 */ /* 0x000fc800078e0014 */
[----:B------:R-:W-:Y:S01]  /*2100*/  IMAD.X R13, R13, 0x1, R9, P1 ;  /* 0x000000010d0d7824 */ /* 0x000fe200008e0609 */
[----:B------:R-:W-:Y:S01]  /*2110*/  LEA R10, P3, R20, R70, 0x1 ;  /* 0x00000046140a7211 */ /* 0x000fe200078608ff */
[----:B------:R-:W-:-:S05]  /*2120*/  IMAD.IADD R11, R63, 0x1, R21 ;  /* 0x000000013f0b7824 */ /* 0x000fca00078e0215 */
[----:B------:R-:W-:Y:S01]  /*2130*/  LEA.HI.X R11, R20, R71, R11, 0x1, P3 ;  /* 0x00000047140b7211 */ /* 0x000fe200018f0c0b */
[----:B--2---:R-:W-:-:S05]  /*2140*/  HADD2.F32 R5, -RZ, R24.H0_H0 ;  /* 0x20000018ff057230 */ /* 0x004fca0000004100 */
[----:B------:R-:W-:-:S04]  /*2150*/  FMUL R5, R5, R56 ;  /* 0x0000003805057220 */ /* 0x000fc80000400000 */
[----:B------:R-:W-:-:S05]  /*2160*/  FFMA R5, R26, R23, R5 ;  /* 0x000000171a057223 */ /* 0x000fca0000000005 */
[----:B------:R-:W-:-:S05]  /*2170*/  F2FP.F16.F32.PACK_AB R5, RZ, R5 ;  /* 0x00000005ff05723e */ /* 0x000fca00000000ff */
[----:B------:R0:W-:Y:S01]  /*2180*/  @P2 STG.E.U16 desc[UR36][R12.64], R5 ;  /* 0x000000050c002986 */ /* 0x0001e2000c101524 */
[----:B------:R-:W-:Y:S05]  /*2190*/  @!P0 BRA `(.L_x_33) ;  /* 0x0000000000048947 */ /* 0x000fea0003800000 */
[----:B------:R2:W5:Y:S02]  /*21a0*/  LDG.E.LTC128B.U16 R24, desc[UR36][R10.64+0x2] ;  /* 0x000002240a187981 */ /* 0x000564000c1e1520 */
.L_x_33:
[----:B------:R-:W-:Y:S05]  /*21b0*/  BSYNC B1 ;  /* 0x0000000000017941 */ /* 0x000fea0003800000 */
.L_x_32:
[----:B0----5:R-:W-:Y:S01]  /*21c0*/  HADD2.F32 R5, -RZ, R24.H0_H0 ;  /* 0x20000018ff057230 */ /* 0x021fe20000004100 */
[----:B------:R-:W-:Y:S01]  /*21d0*/  ISETP.GT.AND P1, PT, R4, 0x8, PT ;  /* 0x000000080400780c */ /* 0x000fe20003f24270 */
[----:B------:R-:W-:Y:S03]  /*21e0*/  BSSY B1, `(.L_x_34) ;  /* 0x0000008000017945 */ /* 0x000fe60003800000 */
[----:B------:R-:W-:Y:S01]  /*21f0*/  FMUL R14, R5, R56 ;  /* 0x00000038050e7220 */ /* 0x000fe20000400000 */
[----:B------:R-:W-:-:S03]  /*2200*/  ISETP.GT.AND P2, PT, R3, RZ, P1 ;  /* 0x000000ff0300720c */ /* 0x000fc60000f44270 */
[----:B------:R-:W-:-:S05]  /*2210*/  FFMA R14, R27, R23, R14 ;  /* 0x000000171b0e7223 */ /* 0x000fca000000000e */
[----:B------:R-:W-:-:S05]  /*2220*/  F2FP.F16.F32.PACK_AB R14, RZ, R14 ;  /* 0x0000000eff0e723e */ /* 0x000fca00000000ff */
[----:B------:R0:W-:Y:S01]  /*2230*/  @P0 STG.E.U16 desc[UR36][R12.64+0x2], R14 ;  /* 0x0000020e0c000986 */ /* 0x0001e2000c101524 */
[----:B------:R-:W-:Y:S05]  /*2240*/  @!P2 BRA `(.L_x_35) ;  /* 0x000000000004a947 */ /* 0x000fea0003800000 */
[----:B------:R3:W5:Y:S02]  /*2250*/  LDG.E.LTC128B.U16 R24, desc[UR36][R6.64+0x10] ;  /* 0x0000102406187981 */ /* 0x000764000c1e1520 */
.L_x_35:
[----:B------:R-:W-:Y:S05]  /*2260*/  BSYNC B1 ;  /* 0x0000000000017941 */ /* 0x000fea0003800000 */
.L_x_34:
[----:B-----5:R-:W-:Y:S01]  /*2270*/  HADD2.F32 R5, -RZ, R24.H0_H0 ;  /* 0x20000018ff057230 */ /* 0x020fe20000004100 */
        /* <DEDUP_REMOVED lines=9> */
.L_x_37:
[----:B------:R-:W-:Y:S05]  /*2310*/  BSYNC B1 ;  /* 0x0000000000017941 */ /* 0x000fea0003800000 */
.L_x_36:
[----:B----45:R-:W-:Y:S01]  /*2320*/  HADD2.F32 R5, -RZ, R24.H0_H0 ;  /* 0x20000018ff057230 */ /* 0x030fe20000004100 */
[----:B------:R-:W-:Y:S01]  /*2330*/  ISETP.GT.AND P1, PT, R3, 0x8, P1 ;  /* 0x000000080300780c */ /* 0x000fe20000f24270 */
[----:B------:R-:W-:Y:S03]  /*2340*/  BSSY B1, `(.L_x_38) ;  /* 0x0000007000017945 */ /* 0x000fe60003800000 */
[----:B0-----:R-:W-:-:S04]  /*2350*/  FMUL R14, R5, R56 ;  /* 0x00000038050e7220 */ /* 0x001fc80000400000 */
[----:B------:R-:W-:-:S05]  /*2360*/  FFMA R14, R29, R23, R14 ;  /* 0x000000171d0e7223 */ /* 0x000fca000000000e */
[----:B------:R-:W-:-:S05]  /*2370*/  F2FP.F16.F32.PACK_AB R14, RZ, R14 ;  /* 0x0000000eff0e723e */ /* 0x000fca00000000ff */
[----:B------:R0:W-:Y:S01]  /*2380*/  @P3 STG.E.U16 desc[UR36][R8.64+0x12], R14 ;  /* 0x0000120e08003986 */ /* 0x0001e2000c101524 */
[----:B------:R-:W-:Y:S05]  /*2390*/  @!P1 BRA `(.L_x_39) ;  /* 0x0000000000049947 */ /* 0x000fea0003800000 */
[----:B------:R4:W5:Y:S02]  /*23a0*/  LDG.E.LTC128B.U16 R24, desc[UR36][R10.64+0x10] ;  /* 0x000010240a187981 */ /* 0x000964000c1e1520 */
.L_x_39:
[----:B------:R-:W-:Y:S05]  /*23b0*/  BSYNC B1 ;  /* 0x0000000000017941 */ /* 0x000fea0003800000 */
.L_x_38:
[----:B-----5:R-:W-:Y:S01]  /*23c0*/  HADD2.F32 R5, -RZ, R24.H0_H0 ;  /* 0x20000018ff057230 */ /* 0x020fe20000004100 */
[----:B------:R-:W-:Y:S01]  /*23d0*/  ISETP.GT.AND P0, PT, R3, 0x8, P0 ;  /* 0x000000080300780c */ /* 0x000fe20000704270 */
[----:B------:R-:W-:Y:S03]  /*23e0*/  BSSY B1, `(.L_x_40) ;  /* 0x0000007000017945 */ /* 0x000fe60003800000 */
[----:B------:R-:W-:-:S04]  /*23f0*/  FMUL R5, R5, R56 ;  /* 0x0000003805057220 */ /* 0x000fc80000400000 */
[----:B------:R-:W-:-:S05]  /*2400*/  FFMA R5, R30, R23, R5 ;  /* 0x000000171e057223 */ /* 0x000fca0000000005 */
[----:B------:R-:W-:-:S05]  /*2410*/  F2FP.F16.F32.PACK_AB R5, RZ, R5 ;  /* 0x00000005ff05723e */ /* 0x000fca00000000ff */
[----:B------:R0:W-:Y:S01]  /*2420*/  @P1 STG.E.U16 desc[UR36][R12.64+0x10], R5 ;  /* 0x000010050c001986 */ /* 0x0001e2000c101524 */
[----:B------:R-:W-:Y:S05]  /*2430*/  @!P0 BRA `(.L_x_41) ;  /* 0x0000000000048947 */ /* 0x000fea0003800000 */
[----:B------:R0:W5:Y:S02]  /*2440*/  LDG.E.LTC128B.U16 R24, desc[UR36][R10.64+0x12] ;  /* 0x000012240a187981 */ /* 0x000164000c1e1520 */
.L_x_41:
[----:B------:R-:W-:Y:S05]  /*2450*/  BSYNC B1 ;  /* 0x0000000000017941 */ /* 0x000fea0003800000 */
.L_x_40:
        /* <DEDUP_REMOVED lines=10> */
.L_x_43:
[----:B------:R-:W-:Y:S05]  /*2500*/  BSYNC B1 ;  /* 0x0000000000017941 */ /* 0x000fea0003800000 */
.L_x_42:
        /* <DEDUP_REMOVED lines=10> */
.L_x_45:
[----:B------:R-:W-:Y:S05]  /*25b0*/  BSYNC B1 ;  /* 0x0000000000017941 */ /* 0x000fea0003800000 */
.L_x_44:
[----:B0----5:R-:W-:Y:S01]  /*25c0*/  HADD2.F32 R5, -RZ, R24.H0_H0 ;  /* 0x20000018ff057230 */ /* 0x021fe20000004100 */
        /* <DEDUP_REMOVED lines=8> */
.L_x_47:
[----:B------:R-:W-:Y:S05]  /*2650*/  BSYNC B1 ;  /* 0x0000000000017941 */ /* 0x000fea0003800000 */
.L_x_46:
        /* <DEDUP_REMOVED lines=9> */
.L_x_49:
[----:B------:R-:W-:Y:S05]  /*26f0*/  BSYNC B1 ;  /* 0x0000000000017941 */ /* 0x000fea0003800000 */
.L_x_48:
        /* <DEDUP_REMOVED lines=10> */
.L_x_51:
[----:B------:R-:W-:Y:S05]  /*27a0*/  BSYNC B1 ;  /* 0x0000000000017941 */ /* 0x000fea0003800000 */
.L_x_50:
        /* <DEDUP_REMOVED lines=10> */
.L_x_53:
[----:B------:R-:W-:Y:S05]  /*2850*/  BSYNC B1 ;  /* 0x0000000000017941 */ /* 0x000fea0003800000 */
.L_x_52:
        /* <DEDUP_REMOVED lines=9> */
.L_x_55:
[----:B------:R-:W-:Y:S05]  /*28f0*/  BSYNC B1 ;  /* 0x0000000000017941 */ /* 0x000fea0003800000 */
.L_x_54:
        /* <DEDUP_REMOVED lines=9> */
.L_x_57:
[----:B------:R-:W-:Y:S05]  /*2990*/  BSYNC B1 ;  /* 0x0000000000017941 */ /* 0x000fea0003800000 */
.L_x_56:
        /* <DEDUP_REMOVED lines=10> */
.L_x_59:
[----:B------:R-:W-:Y:S05]  /*2a40*/  BSYNC B1 ;  /* 0x0000000000017941 */ /* 0x000fea0003800000 */
.L_x_58:
        /* <DEDUP_REMOVED lines=10> */
.L_x_61:
[----:B------:R-:W-:Y:S05]  /*2af0*/  BSYNC B1 ;  /* 0x0000000000017941 */ /* 0x000fea0003800000 */
.L_x_60:
        /* <DEDUP_REMOVED lines=9> */
.L_x_63:
[----:B------:R-:W-:Y:S05]  /*2b90*/  BSYNC B1 ;  /* 0x0000000000017941 */ /* 0x000fea0003800000 */
.L_x_62:
        /* <DEDUP_REMOVED lines=9> */
.L_x_65:
[----:B------:R-:W-:Y:S05]  /*2c30*/  BSYNC B1 ;  /* 0x0000000000017941 */ /* 0x000fea0003800000 */
.L_x_64:
        /* <DEDUP_REMOVED lines=10> */
.L_x_67:
[----:B------:R-:W-:Y:S05]  /*2ce0*/  BSYNC B1 ;  /* 0x0000000000017941 */ /* 0x000fea0003800000 */
.L_x_66:
        /* <DEDUP_REMOVED lines=10> */
.L_x_69:
[----:B------:R-:W-:Y:S05]  /*2d90*/  BSYNC B1 ;  /* 0x0000000000017941 */ /* 0x000fea0003800000 */
.L_x_68:
        /* <DEDUP_REMOVED lines=9> */
.L_x_71:
[----:B------:R-:W-:Y:S05]  /*2e30*/  BSYNC B1 ;  /* 0x0000000000017941 */ /* 0x000fea0003800000 */
.L_x_70:
        /* <DEDUP_REMOVED lines=9> */
.L_x_73:
[----:B------:R-:W-:Y:S05]  /*2ed0*/  BSYNC B1 ;  /* 0x0000000000017941 */ /* 0x000fea0003800000 */
.L_x_72:
        /* <DEDUP_REMOVED lines=10> */
.L_x_75:
[----:B------:R-:W-:Y:S05]  /*2f80*/  BSYNC B1 ;  /* 0x0000000000017941 */ /* 0x000fea0003800000 */
.L_x_74:
        /* <DEDUP_REMOVED lines=10> */
.L_x_77:
[----:B------:R-:W-:Y:S05]  /*3030*/  BSYNC B1 ;  /* 0x0000000000017941 */ /* 0x000fea0003800000 */
.L_x_76:
        /* <DEDUP_REMOVED lines=9> */
.L_x_79:
[----:B------:R-:W-:Y:S05]  /*30d0*/  BSYNC B1 ;  /* 0x0000000000017941 */ /* 0x000fea0003800000 */
.L_x_78:
        /* <DEDUP_REMOVED lines=9> */
.L_x_81:
[----:B------:R-:W-:Y:S05]  /*3170*/  BSYNC B1 ;  /* 0x0000000000017941 */ /* 0x000fea0003800000 */
.L_x_80:
        /* <DEDUP_REMOVED lines=10> */
.L_x_83:
[----:B------:R-:W-:Y:S05]  /*3220*/  BSYNC B1 ;  /* 0x0000000000017941 */ /* 0x000fea0003800000 */
.L_x_82:
[----:B-----5:R-:W-:Y:S01]  /*3230*/  HADD2.F32 R5, -RZ, R24.H0_H0 ;  /* 0x20000018ff057230 */ /* 0x020fe20000004100 */
[----:B------:R-:W-:Y:S01]  /*3240*/  ISETP.GT.AND P0, PT, R4, 0x39, PT ;  /* 0x000000390400780c */ /* 0x000fe20003f04270 */
[----:B------:R-:W-:Y:S01]  /*3250*/  @P2 IMAD.MOV.U32 R4, RZ, RZ, R8 ;  /* 0x000000ffff042224 */ /* 0x000fe200078e0008 */
[----:B------:R-:W-:Y:S02]  /*3260*/  BSSY B1, `(.L_x_84) ;  /* 0x000000a000017945 */ /* 0x000fe40003800000 */
[----:B------:R-:W-:Y:S01]  /*3270*/  FMUL R5, R5, R56 ;  /* 0x0000003805057220 */ /* 0x000fe20000400000 */
[----:B------:R-:W-:-:S03]  /*3280*/  ISETP.GT.AND P3, PT, R3, RZ, P0 ;  /* 0x000000ff0300720c */ /* 0x000fc60000764270 */
[----:B------:R-:W-:-:S05]  /*3290*/  FFMA R5, R52, R23, R5 ;  /* 0x0000001734057223 */ /* 0x000fca0000000005 */
[----:B------:R-:W-:-:S04]  /*32a0*/  F2FP.F16.F32.PACK_AB R5, RZ, R5 ;  /* 0x00000005ff05723e */ /* 0x000fc800000000ff */
[----:B0-----:R-:W-:Y:S01]  /*32b0*/  PRMT R14, R5, 0x7610, R14 ;  /* 0x00007610050e7816 */ /* 0x001fe2000000000e */
[----:B------:R-:W-:-:S05]  /*32c0*/  @P2 IMAD.MOV.U32 R5, RZ, RZ, R9 ;  /* 0x000000ffff052224 */ /* 0x000fca00078e0009 */
[----:B------:R0:W-:Y:S01]  /*32d0*/  @P2 STG.E.U16 desc[UR36][R4.64+0x70], R14 ;  /* 0x0000700e04002986 */ /* 0x0001e2000c101524 */
[----:B------:R-:W-:Y:S05]  /*32e0*/  @!P3 BRA `(.L_x_85) ;  /* 0x000000000004b947 */ /* 0x000fea0003800000 */
[----:B------:R0:W5:Y:S02]  /*32f0*/  LDG.E.LTC128B.U16 R24, desc[UR36][R6.64+0x72] ;  /* 0x0000722406187981 */ /* 0x000164000c1e1520 */
.L_x_85:
[----:B------:R-:W-:Y:S05]  /*3300*/  BSYNC B1 ;  /* 0x0000000000017941 */ /* 0x000fea0003800000 */
.L_x_84:
        /* <DEDUP_REMOVED lines=9> */
.L_x_87:
[----:B------:R-:W-:Y:S05]  /*33a0*/  BSYNC B1 ;  /* 0x0000000000017941 */ /* 0x000fea0003800000 */
.L_x_86:
[----:B-----5:R-:W-:Y:S01]  /*33b0*/  HADD2.F32 R5, -RZ, R24.H0_H0 ;  /* 0x20000018ff057230 */ /* 0x020fe20000004100 */
[----:B------:R-:W-:Y:S01]  /*33c0*/  ISETP.GT.AND P0, PT, R3, 0x8, P0 ;  /* 0x000000080300780c */ /* 0x000fe20000704270 */
[----:B0-----:R-:W-:Y:S01]  /*33d0*/  @P1 IMAD.MOV.U32 R4, RZ, RZ, R12 ;  /* 0x000000ffff041224 */ /* 0x001fe200078e000c */
[----:B------:R-:W-:Y:S02]  /*33e0*/  BSSY B1, `(.L_x_88) ;  /* 0x0000009000017945 */ /* 0x000fe40003800000 */
[----:B------:R-:W-:-:S04]  /*33f0*/  FMUL R5, R5, R56 ;  /* 0x0000003805057220 */ /* 0x000fc80000400000 */
[----:B------:R-:W-:-:S05]  /*3400*/  FFMA R5, R54, R23, R5 ;  /* 0x0000001736057223 */ /* 0x000fca0000000005 */
[----:B------:R-:W-:-:S04]  /*3410*/  F2FP.F16.F32.PACK_AB R5, RZ, R5 ;  /* 0x00000005ff05723e */ /* 0x000fc800000000ff */
[----:B-1-3--:R-:W-:Y:S01]  /*3420*/  PRMT R6, R5, 0x7610, R6 ;  /* 0x0000761005067816 */ /* 0x00afe20000000006 */
[----:B------:R-:W-:-:S05]  /*3430*/  @P1 IMAD.MOV.U32 R5, RZ, RZ, R13 ;  /* 0x000000ffff051224 */ /* 0x000fca00078e000d */
[----:B------:R0:W-:Y:S01]  /*3440*/  @P1 STG.E.U16 desc[UR36][R4.64+0x70], R6 ;  /* 0x0000700604001986 */ /* 0x0001e2000c101524 */
[----:B------:R-:W-:Y:S05]  /*3450*/  @!P0 BRA `(.L_x_89) ;  /* 0x0000000000048947 */ /* 0x000fea0003800000 */
[----:B------:R1:W5:Y:S02]  /*3460*/  LDG.E.LTC128B.U16 R24, desc[UR36][R10.64+0x72] ;  /* 0x000072240a187981 */ /* 0x000364000c1e1520 */
.L_x_89:
[----:B------:R-:W-:Y:S05]  /*3470*/  BSYNC B1 ;  /* 0x0000000000017941 */ /* 0x000fea0003800000 */
.L_x_88:
[----:B------:R-:W-:Y:S05]  /*3480*/  @!P0 BRA `(.L_x_90) ;  /* 0x0000000800a88947 */ /* 0x000fea0003800000 */
[----:B-----5:R-:W-:-:S05]  /*3490*/  HADD2.F32 R3, -RZ, R24.H0_H0 ;  /* 0x20000018ff037230 */ /* 0x020fca0000004100 */
[----:B0-----:R-:W-:-:S04]  /*34a0*/  FMUL R4, R3, R56 ;  /* 0x0000003803047220 */ /* 0x001fc80000400000 */
[----:B------:R-:W-:-:S05]  /*34b0*/  FFMA R4, R55, R23, R4 ;  /* 0x0000001737047223 */ /* 0x000fca0000000004 */
[----:B------:R-:W-:-:S05]  /*34c0*/  F2FP.F16.F32.PACK_AB R4, RZ, R4 ;  /* 0x00000004ff04723e */ /* 0x000fca00000000ff */
[----:B------:R3:W-:Y:S01]  /*34d0*/  STG.E.U16 desc[UR36][R12.64+0x72], R4 ;  /* 0x000072040c007986 */ /* 0x0007e2000c101524 */
[----:B------:R-:W-:Y:S05]  /*34e0*/  BRA `(.L_x_90) ;  /* 0x0000000800907947 */ /* 0x000fea0003800000 */
.L_x_29:
[----:B------:R-:W-:Y:S01]  /*34f0*/  ISETP.GT.AND P0, PT, R4, 0x1, PT ;  /* 0x000000010400780c */ /* 0x000fe20003f04270 */
[----:B------:R-:W-:Y:S01]  /*3500*/  ULDC.64 UR4, c[0x0][0x5c0] ;  /* 0x0001700000047ab9 */ /* 0x000fe20000000a00 */
[-C--:B------:R-:W-:Y:S01]  /*3510*/  FMUL R24, R24, R23.reuse ;  /* 0x0000001718187220 */ /* 0x080fe20000400000 */
[-C--:B------:R-:W-:Y:S01]  /*3520*/  FMUL R25, R25, R23.reuse ;  /* 0x0000001719197220 */ /* 0x080fe20000400000 */
[----:B------:R-:W-:Y:S01]  /*3530*/  ISETP.GT.AND P3, PT, R3, RZ, P0 ;  /* 0x000000ff0300720c */ /* 0x000fe20000764270 */
[-C--:B------:R-:W-:Y:S01]  /*3540*/  FMUL R26, R26, R23.reuse ;  /* 0x000000171a1a7220 */ /* 0x080fe20000400000 */
[----:B------:R-:W-:Y:S01]  /*3550*/  LEA R6, P4, R58, UR4, 0x1 ;  /* 0x000000043a067c11 */ /* 0x000fe2000f8808ff */
[-C--:B------:R-:W-:Y:S01]  /*3560*/  FMUL R27, R27, R23.reuse ;  /* 0x000000171b1b7220 */ /* 0x080fe20000400000 */
[----:B------:R-:W-:Y:S01]  /*3570*/  F2FP.F16.F32.PACK_AB R24, RZ, R24 ;  /* 0x00000018ff18723e */ /* 0x000fe200000000ff */
[-C--:B------:R-:W-:Y:S01]  /*3580*/  FMUL R28, R28, R23.reuse ;  /* 0x000000171c1c7220 */ /* 0x080fe20000400000 */
[----:B------:R-:W-:Y:S01]  /*3590*/  LEA.HI.X R7, R58, UR5, R75, 0x1, P4 ;  /* 0x000000053a077c11 */ /* 0x000fe2000a0f0c4b */
[----:B------:R-:W-:Y:S01]  /*35a0*/  FMUL R29, R29, R23 ;  /* 0x000000171d1d7220 */ /* 0x000fe20000400000 */
[----:B------:R-:W-:Y:S01]  /*35b0*/  F2FP.F16.F32.PACK_AB R25, RZ, R25 ;  /* 0x00000019ff19723e */ /* 0x000fe200000000ff */
[-C--:B------:R-:W-:Y:S01]  /*35c0*/  FMUL R30, R30, R23.reuse ;  /* 0x000000171e1e7220 */ /* 0x080fe20000400000 */
[----:B------:R-:W-:Y:S01]  /*35d0*/  SHF.L.U64.HI R67, R66, 0x4, R67 ;  /* 0x0000000442437819 */ /* 0x000fe20000010243 */
[----:B------:R-:W-:Y:S01]  /*35e0*/  @P1 STG.E.U16 desc[UR36][R6.64], R24 ;  /* 0x0000001806001986 */ /* 0x000fe2000c101524 */
[----:B------:R-:W-:Y:S01]  /*35f0*/  ISETP.GT.AND P1, PT, R4, 0x8, PT ;  /* 0x000000080400780c */ /* 0x000fe20003f24270 */
[-C--:B------:R-:W-:Y:S01]  /*3600*/  FMUL R31, R31, R23.reuse ;  /* 0x000000171f1f7220 */ /* 0x080fe20000400000 */
[C---:B------:R-:W-:Y:S01]  /*3610*/  ISETP.GT.AND P4, PT, R3.reuse, 0x8, P0 ;  /* 0x000000080300780c */ /* 0x040fe20000784270 */
[----:B------:R-:W-:Y:S01]  /*3620*/  @P3 STG.E.U16 desc[UR36][R6.64+0x2], R25 ;  /* 0x0000021906003986 */ /* 0x000fe2000c101524 */
[----:B------:R-:W-:Y:S01]  /*3630*/  LEA R8, P3, R66, R6, 0x4 ;  /* 0x0000000642087211 */ /* 0x000fe200078620ff */
[-C--:B------:R-:W-:Y:S01]  /*3640*/  FMUL R32, R32, R23.reuse ;  /* 0x0000001720207220 */ /* 0x080fe20000400000 */
[----:B------:R-:W-:Y:S01]  /*3650*/  ISETP.GT.AND P2, PT, R3, 0x8, P2 ;  /* 0x000000080300780c */ /* 0x000fe20001744270 */
[-C--:B------:R-:W-:Y:S01]  /*3660*/  FMUL R33, R33, R23.reuse ;  /* 0x0000001721217220 */ /* 0x080fe20000400000 */
[----:B------:R-:W-:Y:S01]  /*3670*/  ISETP.GT.AND P0, PT, R4, 0x9, PT ;  /* 0x000000090400780c */ /* 0x000fe20003f04270 */
[----:B------:R-:W-:Y:S01]  /*3680*/  IMAD.X R9, R67, 0x1, R7, P3 ;  /* 0x0000000143097824 */ /* 0x000fe200018e0607 */
[C---:B------:R-:W-:Y:S01]  /*3690*/  ISETP.GT.AND P5, PT, R3.reuse, RZ, P1 ;  /* 0x000000ff0300720c */ /* 0x040fe20000fa4270 */
[-C--:B------:R-:W-:Y:S01]  /*36a0*/  FMUL R34, R34, R23.reuse ;  /* 0x0000001722227220 */ /* 0x080fe20000400000 */
[----:B------:R-:W-:Y:S01]  /*36b0*/  ISETP.GT.AND P3, PT, R3, RZ, P0 ;  /* 0x000000ff0300720c */ /* 0x000fe20000764270 */
[-C--:B------:R-:W-:Y:S01]  /*36c0*/  FMUL R35, R35, R23.reuse ;  /* 0x0000001723237220 */ /* 0x080fe20000400000 */
[----:B------:R-:W-:Y:S01]  /*36d0*/  F2FP.F16.F32.PACK_AB R26, RZ, R26 ;  /* 0x0000001aff1a723e */ /* 0x000fe200000000ff */
[----:B------:R-:W-:Y:S01]  /*36e0*/  FMUL R36, R36, R23 ;  /* 0x0000001724247220 */ /* 0x000fe20000400000 */
[----:B------:R-:W-:Y:S01]  /*36f0*/  F2FP.F16.F32.PACK_AB R27, RZ, R27 ;  /* 0x0000001bff1b723e */ /* 0x000fe200000000ff */
[----:B------:R-:W-:Y:S01]  /*3700*/  FMUL R37, R37, R23 ;  /* 0x0000001725257220 */ /* 0x000fe20000400000 */
[----:B------:R-:W-:Y:S01]  /*3710*/  F2FP.F16.F32.PACK_AB R28, RZ, R28 ;  /* 0x0000001cff1c723e */ /* 0x000fe200000000ff */
[----:B------:R-:W-:Y:S01]  /*3720*/  @P2 STG.E.U16 desc[UR36][R8.64], R26 ;  /* 0x0000001a08002986 */ /* 0x000fe2000c101524 */
[----:B------:R-:W-:Y:S01]  /*3730*/  F2FP.F16.F32.PACK_AB R29, RZ, R29 ;  /* 0x0000001dff1d723e */ /* 0x000fe200000000ff */
[-C--:B------:R-:W-:Y:S01]  /*3740*/  FMUL R38, R38, R23.reuse ;  /* 0x0000001726267220 */ /* 0x080fe20000400000 */
[----:B------:R-:W-:Y:S01]  /*3750*/  ISETP.GT.AND P2, PT, R3, 0x8, P1 ;  /* 0x000000080300780c */ /* 0x000fe20000f44270 */
[----:B------:R-:W-:Y:S01]  /*3760*/  @P4 STG.E.U16 desc[UR36][R8.64+0x2], R27 ;  /* 0x0000021b08004986 */ /* 0x000fe2000c101524 */
[----:B------:R-:W-:Y:S01]  /*3770*/  ISETP.GT.AND P1, PT, R4, 0x10, PT ;  /* 0x000000100400780c */ /* 0x000fe20003f24270 */
[-C--:B------:R-:W-:Y:S01]  /*3780*/  FMUL R39, R39, R23.reuse ;  /* 0x0000001727277220 */ /* 0x080fe20000400000 */
[----:B------:R-:W-:Y:S01]  /*3790*/  F2FP.F16.F32.PACK_AB R30, RZ, R30 ;  /* 0x0000001eff1e723e */ /* 0x000fe200000000ff */
[----:B------:R-:W-:Y:S01]  /*37a0*/  @P5 STG.E.U16 desc[UR36][R6.64+0x10], R28 ;  /* 0x0000101c06005986 */ /* 0x000fe2000c101524 */
[C---:B------:R-:W-:Y:S01]  /*37b0*/  ISETP.GT.AND P4, PT, R3.reuse, RZ, P1 ;  /* 0x000000ff0300720c */ /* 0x040fe20000f84270 */
[----:B------:R-:W-:Y:S01]  /*37c0*/  FMUL R40, R40, R23 ;  /* 0x0000001728287220 */ /* 0x000fe20000400000 */
[----:B------:R-:W-:Y:S01]  /*37d0*/  F2FP.F16.F32.PACK_AB R31, RZ, R31 ;  /* 0x0000001fff1f723e */ /* 0x000fe200000000ff */
[----:B------:R-:W-:Y:S01]  /*37e0*/  @P3 STG.E.U16 desc[UR36][R6.64+0x12], R29 ;  /* 0x0000121d06003986 */ /* 0x000fe2000c101524 */
[----:B------:R-:W-:Y:S01]  /*37f0*/  ISETP.GT.AND P3, PT, R3, 0x8, P0 ;  /* 0x000000080300780c */ /* 0x000fe20000764270 */
[-C--:B------:R-:W-:Y:S01]  /*3800*/  FMUL R41, R41, R23.reuse ;  /* 0x0000001729297220 */ /* 0x080fe20000400000 */
[----:B------:R-:W-:Y:S01]  /*3810*/  ISETP.GT.AND P0, PT, R4, 0x11, PT ;  /* 0x000000110400780c */ /* 0x000fe20003f04270 */
[----:B------:R-:W-:Y:S01]  /*3820*/  @P2 STG.E.U16 desc[UR36][R8.64+0x10], R30 ;  /* 0x0000101e08002986 */ /* 0x000fe2000c101524 */
[----:B------:R-:W-:Y:S01]  /*3830*/  F2FP.F16.F32.PACK_AB R32, RZ, R32 ;  /* 0x00000020ff20723e */ /* 0x000fe200000000ff */
[-C--:B------:R-:W-:Y:S01]  /*3840*/  FMUL R42, R42, R23.reuse ;  /* 0x000000172a2a7220 */ /* 0x080fe20000400000 */
[----:B------:R-:W-:Y:S01]  /*3850*/  ISETP.GT.AND P5, PT, R3, RZ, P0 ;  /* 0x000000ff0300720c */ /* 0x000fe200007a4270 */
[-C--:B------:R-:W-:Y:S01]  /*3860*/  FMUL R43, R43, R23.reuse ;  /* 0x000000172b2b7220 */ /* 0x080fe20000400000 */
[----:B------:R-:W-:Y:S01]  /*3870*/  ISETP.GT.AND P2, PT, R3, 0x8, P1 ;  /* 0x000000080300780c */ /* 0x000fe20000f44270 */
[-C--:B------:R-:W-:Y:S01]  /*3880*/  FMUL R44, R44, R23.reuse ;  /* 0x000000172c2c7220 */ /* 0x080fe20000400000 */
[----:B------:R-:W-:Y:S01]  /*3890*/  ISETP.GT.AND P1, PT, R4, 0x18, PT ;  /* 0x000000180400780c */ /* 0x000fe20003f24270 */
[----:B------:R-:W-:Y:S01]  /*38a0*/  FMUL R45, R45, R23 ;  /* 0x000000172d2d7220 */ /* 0x000fe20000400000 */
[----:B------:R-:W-:Y:S01]  /*38b0*/  F2FP.F16.F32.PACK_AB R33, RZ, R33 ;  /* 0x00000021ff21723e */ /* 0x000fe200000000ff */
[----:B------:R-:W-:Y:S01]  /*38c0*/  @P3 STG.E.U16 desc[UR36][R8.64+0x12], R31 ;  /* 0x0000121f08003986 */ /* 0x000fe2000c101524 */
[C---:B------:R-:W-:Y:S01]  /*38d0*/  ISETP.GT.AND P3, PT, R3.reuse, 0x8, P0 ;  /* 0x000000080300780c */ /* 0x040fe20000764270 */
[-C--:B------:R-:W-:Y:S01]  /*38e0*/  FMUL R46, R46, R23.reuse ;  /* 0x000000172e2e7220 */ /* 0x080fe20000400000 */
[----:B------:R-:W-:Y:S01]  /*38f0*/  ISETP.GT.AND P0, PT, R4, 0x19, PT ;  /* 0x000000190400780c */ /* 0x000fe20003f04270 */
[----:B------:R-:W-:Y:S01]  /*3900*/  @P4 STG.E.U16 desc[UR36][R6.64+0x20], R32 ;  /* 0x0000202006004986 */ /* 0x000fe2000c101524 */
[----:B------:R-:W-:Y:S01]  /*3910*/  ISETP.GT.AND P4, PT, R3, RZ, P1 ;  /* 0x000000ff0300720c */ /* 0x000fe20000f84270 */
[-C--:B------:R-:W-:Y:S01]  /*3920*/  FMUL R47, R47, R23.reuse ;  /* 0x000000172f2f7220 */ /* 0x080fe20000400000 */
[----:B------:R-:W-:Y:S01]  /*3930*/  F2FP.F16.F32.PACK_AB R34, RZ, R34 ;  /* 0x00000022ff22723e */ /* 0x000fe200000000ff */
[----:B------:R-:W-:Y:S01]  /*3940*/  @P5 STG.E.U16 desc[UR36][R6.64+0x22], R33 ;  /* 0x0000222106005986 */ /* 0x000fe2000c101524 */
[----:B------:R-:W-:Y:S01]  /*3950*/  ISETP.GT.AND P5, PT, R3, RZ, P0 ;  /* 0x000000ff0300720c */ /* 0x000fe200007a4270 */
[----:B------:R-:W-:Y:S01]  /*3960*/  FMUL R48, R48, R23 ;  /* 0x0000001730307220 */ /* 0x000fe20000400000 */
[----:B------:R-:W-:Y:S01]  /*3970*/  F2FP.F16.F32.PACK_AB R35, RZ, R35 ;  /* 0x00000023ff23723e */ /* 0x000fe200000000ff */
[----:B------:R-:W-:Y:S01]  /*3980*/  @P2 STG.E.U16 desc[UR36][R8.64+0x20], R34 ;  /* 0x0000202208002986 */ /* 0x000fe2000c101524 */
[----:B------:R-:W-:Y:S01]  /*3990*/  F2FP.F16.F32.PACK_AB R36, RZ, R36 ;  /* 0x00000024ff24723e */ /* 0x000fe200000000ff */
[-C--:B------:R-:W-:Y:S01]  /*39a0*/  FMUL R49, R49, R23.reuse ;  /* 0x0000001731317220 */ /* 0x080fe20000400000 */
[C---:B------:R-:W-:Y:S01]  /*39b0*/  ISETP.GT.AND P2, PT, R3.reuse, 0x8, P1 ;  /* 0x000000080300780c */ /* 0x040fe20000f44270 */
[----:B------:R-:W-:Y:S01]  /*39c0*/  @P3 STG.E.U16 desc[UR36][R8.64+0x22], R35 ;  /* 0x0000222308003986 */ /* 0x000fe2000c101524 */
[----:B------:R-:W-:Y:S01]  /*39d0*/  ISETP.GT.AND P1, PT, R4, 0x20, PT ;  /* 0x000000200400780c */ /* 0x000fe20003f24270 */
[----:B------:R-:W-:Y:S01]  /*39e0*/  FMUL R50, R50, R23 ;  /* 0x0000001732327220 */ /* 0x000fe20000400000 */
[----:B------:R-:W-:Y:S01]  /*39f0*/  F2FP.F16.F32.PACK_AB R37, RZ, R37 ;  /* 0x00000025ff25723e */ /* 0x000fe200000000ff */
[----:B------:R-:W-:Y:S01]  /*3a00*/  @P4 STG.E.U16 desc[UR36][R6.64+0x30], R36 ;  /* 0x0000302406004986 */ /* 0x000fe2000c101524 */
[----:B------:R-:W-:Y:S01]  /*3a10*/  ISETP.GT.AND P3, PT, R3, 0x8, P0 ;  /* 0x000000080300780c */ /* 0x000fe20000764270 */
[-C--:B------:R-:W-:Y:S01]  /*3a20*/  FMUL R51, R51, R23.reuse ;  /* 0x0000001733337220 */ /* 0x080fe20000400000 */
[----:B------:R-:W-:Y:S01]  /*3a30*/  ISETP.GT.AND P0, PT, R4, 0x21, PT ;  /* 0x000000210400780c */ /* 0x000fe20003f04270 */
[----:B------:R-:W-:Y:S01]  /*3a40*/  @P5 STG.E.U16 desc[UR36][R6.64+0x32], R37 ;  /* 0x0000322506005986 */ /* 0x000fe2000c101524 */
        /* <DEDUP_REMOVED lines=10> */
[----:B------:R-:W-:-:S02]  /*3af0*/  F2FP.F16.F32.PACK_AB R41, RZ, R41 ;  /* 0x00000029ff29723e */ /* 0x000fc400000000ff */
[C---:B------:R-:W-:Y:S01]  /*3b00*/  ISETP.GT.AND P1, PT, R3.reuse, 0x8, P1 ;  /* 0x000000080300780c */ /* 0x040fe20000f24270 */
[----:B------:R-:W-:Y:S01]  /*3b10*/  @P3 STG.E.U16 desc[UR36][R8.64+0x32], R39 ;  /* 0x0000322708003986 */ /* 0x000fe2000c101524 */
[C---:B------:R-:W-:Y:S02]  /*3b20*/  ISETP.GT.AND P2, PT, R3.reuse, 0x8, P0 ;  /* 0x000000080300780c */ /* 0x040fe40000744270 */
[C---:B------:R-:W-:Y:S01]  /*3b30*/  ISETP.GT.AND P0, PT, R4.reuse, 0x29, PT ;  /* 0x000000290400780c */ /* 0x040fe20003f04270 */
[----:B------:R-:W-:Y:S01]  /*3b40*/  @P4 STG.E.U16 desc[UR36][R6.64+0x40], R40 ;  /* 0x0000402806004986 */ /* 0x000fe2000c101524 */
[----:B------:R-:W-:Y:S02]  /*3b50*/  ISETP.GT.AND P4, PT, R4, 0x28, PT ;  /* 0x000000280400780c */ /* 0x000fe40003f84270 */
[----:B------:R-:W-:Y:S01]  /*3b60*/  F2FP.F16.F32.PACK_AB R42, RZ, R42 ;  /* 0x0000002aff2a723e */ /* 0x000fe200000000ff */
[----:B------:R-:W-:Y:S01]  /*3b70*/  @P5 STG.E.U16 desc[UR36][R6.64+0x42], R41 ;  /* 0x0000422906005986 */ /* 0x000fe2000c101524 */
[----:B------:R-:W-:-:S02]  /*3b80*/  ISETP.GT.AND P5, PT, R3, RZ, P4 ;  /* 0x000000ff0300720c */ /* 0x000fc400027a4270 */
[C---:B------:R-:W-:Y:S01]  /*3b90*/  ISETP.GT.AND P3, PT, R3.reuse, RZ, P0 ;  /* 0x000000ff0300720c */ /* 0x040fe20000764270 */
[----:B------:R-:W-:Y:S01]  /*3ba0*/  @P1 STG.E.U16 desc[UR36][R8.64+0x40], R42 ;  /* 0x0000402a08001986 */ /* 0x000fe2000c101524 */
[----:B------:R-:W-:Y:S02]  /*3bb0*/  F2FP.F16.F32.PACK_AB R43, RZ, R43 ;  /* 0x0000002bff2b723e */ /* 0x000fe400000000ff */
[----:B------:R-:W-:Y:S02]  /*3bc0*/  F2FP.F16.F32.PACK_AB R44, RZ, R44 ;  /* 0x0000002cff2c723e */ /* 0x000fe400000000ff */
[C---:B------:R-:W-:Y:S01]  /*3bd0*/  ISETP.GT.AND P4, PT, R3.reuse, 0x8, P4 ;  /* 0x000000080300780c */ /* 0x040fe20002784270 */
[----:B------:R-:W-:Y:S01]  /*3be0*/  @P2 STG.E.U16 desc[UR36][R8.64+0x42], R43 ;  /* 0x0000422b08002986 */ /* 0x000fe2000c101524 */
[----:B------:R-:W-:Y:S02]  /*3bf0*/  F2FP.F16.F32.PACK_AB R45, RZ, R45 ;  /* 0x0000002dff2d723e */ /* 0x000fe400000000ff */
[----:B------:R-:W-:Y:S01]  /*3c00*/  ISETP.GT.AND P2, PT, R4, 0x31, PT ;  /* 0x000000310400780c */ /* 0x000fe20003f44270 */
[----:B------:R-:W-:Y:S01]  /*3c10*/  @P5 STG.E.U16 desc[UR36][R6.64+0x50], R44 ;  /* 0x0000502c06005986 */ /* 0x000fe2000c101524 */
[----:B------:R-:W-:-:S02]  /*3c20*/  ISETP.GT.AND P5, PT, R3, 0x8, P0 ;  /* 0x000000080300780c */ /* 0x000fc400007a4270 */
[C---:B------:R-:W-:Y:S01]  /*3c30*/  ISETP.GT.AND P1, PT, R4.reuse, 0x38, PT ;  /* 0x000000380400780c */ /* 0x040fe20003f24270 */
[----:B------:R-:W-:Y:S01]  /*3c40*/  @P3 STG.E.U16 desc[UR36][R6.64+0x52], R45 ;  /* 0x0000522d06003986 */ /* 0x000fe2000c101524 */
[C---:B------:R-:W-:Y:S02]  /*3c50*/  ISETP.GT.AND P3, PT, R4.reuse, 0x30, PT ;  /* 0x000000300400780c */ /* 0x040fe40003f64270 */
[----:B------:R-:W-:Y:S01]  /*3c60*/  ISETP.GT.AND P0, PT, R4, 0x39, PT ;  /* 0x000000390400780c */ /* 0x000fe20003f04270 */
[----:B------:R-:W-:Y:S01]  /*3c70*/  @P4 IMAD.MOV.U32 R4, RZ, RZ, R8 ;  /* 0x000000ffff044224 */ /* 0x000fe200078e0008 */
[----:B------:R-:W-:Y:S01]  /*3c80*/  F2FP.F16.F32.PACK_AB R46, RZ, R46 ;  /* 0x0000002eff2e723e */ /* 0x000fe200000000ff */
[----:B------:R-:W-:Y:S01]  /*3c90*/  @P4 IMAD.MOV.U32 R5, RZ, RZ, R9 ;  /* 0x000000ffff054224 */ /* 0x000fe200078e0009 */
[----:B------:R-:W-:Y:S02]  /*3ca0*/  F2FP.F16.F32.PACK_AB R47, RZ, R47 ;  /* 0x0000002fff2f723e */ /* 0x000fe400000000ff */
[----:B------:R-:W-:-:S02]  /*3cb0*/  F2FP.F16.F32.PACK_AB R48, RZ, R48 ;  /* 0x00000030ff30723e */ /* 0x000fc400000000ff */
[----:B------:R0:W-:Y:S01]  /*3cc0*/  @P4 STG.E.U16 desc[UR36][R4.64+0x50], R46 ;  /* 0x0000502e04004986 */ /* 0x0001e2000c101524 */
[C---:B------:R-:W-:Y:S02]  /*3cd0*/  ISETP.GT.AND P4, PT, R3.reuse, RZ, P2 ;  /* 0x000000ff0300720c */ /* 0x040fe40001784270 */
[----:B------:R-:W-:Y:S02]  /*3ce0*/  F2FP.F16.F32.PACK_AB R49, RZ, R49 ;  /* 0x00000031ff31723e */ /* 0x000fe400000000ff */
[----:B------:R-:W-:Y:S02]  /*3cf0*/  ISETP.GT.AND P2, PT, R3, 0x8, P2 ;  /* 0x000000080300780c */ /* 0x000fe40001744270 */
[----:B------:R-:W-:Y:S02]  /*3d00*/  F2FP.F16.F32.PACK_AB R50, RZ, R50 ;  /* 0x00000032ff32723e */ /* 0x000fe400000000ff */
[----:B------:R-:W-:Y:S02]  /*3d10*/  F2FP.F16.F32.PACK_AB R51, RZ, R51 ;  /* 0x00000033ff33723e */ /* 0x000fe400000000ff */
[----:B------:R-:W-:Y:S01]  /*3d20*/  F2FP.F16.F32.PACK_AB R52, RZ, R52 ;  /* 0x00000034ff34723e */ /* 0x000fe200000000ff */
[----:B0-----:R-:W-:Y:S01]  /*3d30*/  @P5 IMAD.MOV.U32 R4, RZ, RZ, R8 ;  /* 0x000000ffff045224 */ /* 0x001fe200078e0008 */
[----:B------:R-:W-:Y:S01]  /*3d40*/  F2FP.F16.F32.PACK_AB R53, RZ, R53 ;  /* 0x00000035ff35723e */ /* 0x000fe200000000ff */
[----:B------:R-:W-:Y:S01]  /*3d50*/  @P5 IMAD.MOV.U32 R5, RZ, RZ, R9 ;  /* 0x000000ffff055224 */ /* 0x000fe200078e0009 */
[----:B------:R-:W-:-:S02]  /*3d60*/  F2FP.F16.F32.PACK_AB R54, RZ, R54 ;  /* 0x00000036ff36723e */ /* 0x000fc400000000ff */
[----:B------:R-:W-:Y:S02]  /*3d70*/  F2FP.F16.F32.PACK_AB R55, RZ, R55 ;  /* 0x00000037ff37723e */ /* 0x000fe400000000ff */
[----:B------:R0:W-:Y:S01]  /*3d80*/  @P5 STG.E.U16 desc[UR36][R4.64+0x52], R47 ;  /* 0x0000522f04005986 */ /* 0x0001e2000c101524 */
[C---:B------:R-:W-:Y:S02]  /*3d90*/  ISETP.GT.AND P5, PT, R3.reuse, RZ, P3 ;  /* 0x000000ff0300720c */ /* 0x040fe40001fa4270 */
[----:B------:R-:W-:-:S11]  /*3da0*/  ISETP.GT.AND P3, PT, R3, 0x8, P3 ;  /* 0x000000080300780c */ /* 0x000fd60001f64270 */
[----:B0-----:R-:W-:Y:S02]  /*3db0*/  @P5 IMAD.MOV.U32 R4, RZ, RZ, R6 ;  /* 0x000000ffff045224 */ /* 0x001fe400078e0006 */
[----:B------:R-:W-:-:S05]  /*3dc0*/  @P5 IMAD.MOV.U32 R5, RZ, RZ, R7 ;  /* 0x000000ffff055224 */ /* 0x000fca00078e0007 */
[----:B------:R0:W-:Y:S01]  /*3dd0*/  @P5 STG.E.U16 desc[UR36][R4.64+0x60], R48 ;  /* 0x0000603004005986 */ /* 0x0001e2000c101524 */
[C---:B------:R-:W-:Y:S02]  /*3de0*/  ISETP.GT.AND P5, PT, R3.reuse, RZ, P0 ;  /* 0x000000ff0300720c */ /* 0x040fe400007a4270 */
[----:B------:R-:W-:Y:S01]  /*3df0*/  ISETP.GT.AND P0, PT, R3, 0x8, P0 ;  /* 0x000000080300780c */ /* 0x000fe20000704270 */
[----:B0-----:R-:W-:Y:S02]  /*3e00*/  @P4 IMAD.MOV.U32 R4, RZ, RZ, R6 ;  /* 0x000000ffff044224 */ /* 0x001fe400078e0006 */
[----:B------:R-:W-:-:S05]  /*3e10*/  @P4 IMAD.MOV.U32 R5, RZ, RZ, R7 ;  /* 0x000000ffff054224 */ /* 0x000fca00078e0007 */
[----:B------:R0:W-:Y:S01]  /*3e20*/  @P4 STG.E.U16 desc[UR36][R4.64+0x62], R49 ;  /* 0x0000623104004986 */ /* 0x0001e2000c101524 */
[C---:B------:R-:W-:Y:S02]  /*3e30*/  ISETP.GT.AND P4, PT, R3.reuse, RZ, P1 ;  /* 0x000000ff0300720c */ /* 0x040fe40000f84270 */
[----:B------:R-:W-:Y:S01]  /*3e40*/  ISETP.GT.AND P1, PT, R3, 0x8, P1 ;  /* 0x000000080300780c */ /* 0x000fe20000f24270 */
[----:B0-----:R-:W-:Y:S02]  /*3e50*/  @P3 IMAD.MOV.U32 R4, RZ, RZ, R8 ;  /* 0x000000ffff043224 */ /* 0x001fe400078e0008 */
[----:B------:R-:W-:-:S05]  /*3e60*/  @P3 IMAD.MOV.U32 R5, RZ, RZ, R9 ;  /* 0x000000ffff053224 */ /* 0x000fca00078e0009 */
[----:B------:R0:W-:Y:S02]  /*3e70*/  @P3 STG.E.U16 desc[UR36][R4.64+0x60], R50 ;  /* 0x0000603204003986 */ /* 0x0001e4000c101524 */
[----:B0-----:R-:W-:Y:S02]  /*3e80*/  @P2 IMAD.MOV.U32 R4, RZ, RZ, R8 ;  /* 0x000000ffff042224 */ /* 0x001fe400078e0008 */
[----:B------:R-:W-:-:S05]  /*3e90*/  @P2 IMAD.MOV.U32 R5, RZ, RZ, R9 ;  /* 0x000000ffff052224 */ /* 0x000fca00078e0009 */
[----:B------:R0:W-:Y:S02]  /*3ea0*/  @P2 STG.E.U16 desc[UR36][R4.64+0x62], R51 ;  /* 0x0000623304002986 */ /* 0x0001e4000c101524 */
[----:B0-----:R-:W-:Y:S02]  /*3eb0*/  @P4 IMAD.MOV.U32 R4, RZ, RZ, R6 ;  /* 0x000000ffff044224 */ /* 0x001fe400078e0006 */
[----:B------:R-:W-:-:S05]  /*3ec0*/  @P4 IMAD.MOV.U32 R5, RZ, RZ, R7 ;  /* 0x000000ffff054224 */ /* 0x000fca00078e0007 */
[----:B------:R0:W-:Y:S04]  /*3ed0*/  @P4 STG.E.U16 desc[UR36][R4.64+0x70], R52 ;  /* 0x0000703404004986 */ /* 0x0001e8000c101524 */
[----:B------:R1:W-:Y:S01]  /*3ee0*/  @P5 STG.E.U16 desc[UR36][R6.64+0x72], R53 ;  /* 0x0000723506005986 */ /* 0x0003e2000c101524 */
[----:B0-----:R-:W-:Y:S02]  /*3ef0*/  @P1 IMAD.MOV.U32 R4, RZ, RZ, R8 ;  /* 0x000000ffff041224 */ /* 0x001fe400078e0008 */
[----:B------:R-:W-:-:S05]  /*3f00*/  @P1 IMAD.MOV.U32 R5, RZ, RZ, R9 ;  /* 0x000000ffff051224 */ /* 0x000fca00078e0009 */
[----:B------:R1:W-:Y:S04]  /*3f10*/  @P1 STG.E.U16 desc[UR36][R4.64+0x70], R54 ;  /* 0x0000703604001986 */ /* 0x0003e8000c101524 */
[----:B------:R1:W-:Y:S02]  /*3f20*/  @P0 STG.E.U16 desc[UR36][R8.64+0x72], R55 ;  /* 0x0000723708000986 */ /* 0x0003e4000c101524 */
.L_x_90:
[----:B------:R-:W-:Y:S05]  /*3f30*/  BSYNC B0 ;  /* 0x0000000000007941 */ /* 0x000fea0003800000 */
.L_x_28:
[----:B------:R-:W-:Y:S01]  /*3f40*/  ULDC UR4, c[0x0][0xc] ;  /* 0x0000030000047ab9 */ /* 0x000fe20000000800 */
[----:B------:R-:W-:Y:S01]  /*3f50*/  ULDC UR5, c[0x0][0x10] ;  /* 0x0000040000057ab9 */ /* 0x000fe20000000800 */
[----:B------:R-:W0:Y:S01]  /*3f60*/  LDC R3, c[0x0][0x14] ;  /* 0x00000500ff037b82 */ /* 0x000e220000000800 */
[----:B------:R-:W-:Y:S01]  /*3f70*/  UIMAD.WIDE.U32 UR4, UR4, UR5, URZ ;  /* 0x00000005040472a5 */ /* 0x000fe2000f8e003f */
[----:B------:R-:W-:Y:S02]  /*3f80*/  IMAD.MOV.U32 R59, RZ, RZ, -0x1 ;  /* 0xffffffffff3b7424 */ /* 0x000fe400078e00ff */
[----:B------:R-:W-:-:S03]  /*3f90*/  IMAD.MOV.U32 R57, RZ, RZ, -0x1 ;  /* 0xffffffffff397424 */ /* 0x000fc600078e00ff */
[----:B0-----:R-:W-:-:S04]  /*3fa0*/  IMAD.WIDE.U32 R16, R3, UR4, R16 ;  /* 0x0000000403107c25 */ /* 0x001fc8000f8e0010 */
[----:B------:R-:W-:Y:S01]  /*3fb0*/  IMAD R3, R3, UR5, RZ ;  /* 0x0000000503037c24 */ /* 0x000fe2000f8e02ff */
[----:B------:R-:W-:Y:S02]  /*3fc0*/  ULDC.64 UR4, c[0x0][0x650] ;  /* 0x0001940000047ab9 */ /* 0x000fe40000000a00 */
[----:B------:R-:W-:Y:S01]  /*3fd0*/  ISETP.GE.U32.AND P0, PT, R16, UR4, PT ;  /* 0x0000000410007c0c */ /* 0x000fe2000bf06070 */
[--C-:B------:R-:W-:Y:S01]  /*3fe0*/  IMAD.IADD R17, R17, 0x1, R3.reuse ;  /* 0x0000000111117824 */ /* 0x100fe200078e0203 */
[----:B------:R-:W-:-:S04]  /*3ff0*/  PRMT R3, RZ, 0x7610, R3 ;  /* 0x00007610ff037816 */ /* 0x000fc80000000003 */
[----:B------:R-:W-:-:S13]  /*4000*/  ISETP.GE.U32.AND.EX P0, PT, R17, UR5, PT, P0 ;  /* 0x0000000511007c0c */ /* 0x000fda000bf06100 */
[----:B------:R-:W-:Y:S05]  /*4010*/  @P0 BRA `(.L_x_91) ;  /* 0x0000000400640947 */ /* 0x000fea0003800000 */
[----:B---3--:R-:W0:Y:S01]  /*4020*/  S2R R12, SR_CTAID.X ;  /* 0x00000000000c7919 */ /* 0x008e220000002500 */
[----:B-12-4-:R-:W1:Y:S01]  /*4030*/  LDC.64 R10, c[0x0][0x628] ;  /* 0x00018a00ff0a7b82 */ /* 0x016e620000000a00 */
[----:B------:R-:W-:Y:S01]  /*4040*/  ULDC UR4, c[0x0][0x150] ;  /* 0x0000540000047ab9 */ /* 0x000fe20000000800 */
[----:B------:R-:W-:Y:S01]  /*4050*/  IMAD.MOV.U32 R8, RZ, RZ, R16 ;  /* 0x000000ffff087224 */ /* 0x000fe200078e0010 */
[----:B-----5:R-:W2:Y:S01]  /*4060*/  S2R R24, SR_CTAID.Y ;  /* 0x0000000000187919 */ /* 0x020ea20000002600 */
[----:B------:R-:W-:-:S04]  /*4070*/  IMAD.MOV.U32 R9, RZ, RZ, R17 ;  /* 0x000000ffff097224 */ /* 0x000fc800078e0011 */
[----:B------:R-:W3:Y:S08]  /*4080*/  LDC R21, c[0x0][0x144] ;  /* 0x00005100ff157b82 */ /* 0x000ef00000000800 */
[----:B------:R-:W4:Y:S08]  /*4090*/  LDC R0, c[0x0][0x630] ;  /* 0x00018c00ff007b82 */ /* 0x000f300000000800 */
[----:B------:R-:W2:Y:S01]  /*40a0*/  LDC.64 R14, c[0x0][0x620] ;  /* 0x00018800ff0e7b82 */ /* 0x000ea20000000a00 */
[----:B-1----:R-:W-:-:S04]  /*40b0*/  ISETP.NE.U32.AND P0, PT, R10, RZ, PT ;  /* 0x000000ff0a00720c */ /* 0x002fc80003f05070 */
[----:B------:R-:W-:Y:S02]  /*40c0*/  ISETP.NE.AND.EX P0, PT, R11, RZ, PT, P0 ;  /* 0x000000ff0b00720c */ /* 0x000fe40003f05300 */
[----:B0-----:R-:W-:-:S05]  /*40d0*/  I2FP.F32.U32 R3, R12 ;  /* 0x0000000c00037245 */ /* 0x001fca0000201000 */
[----:B------:R-:W-:-:S04]  /*40e0*/  FMUL R3, R3, UR4 ;  /* 0x0000000403037c20 */ /* 0x000fc80008400000 */
[----:B------:R0:W1:Y:S02]  /*40f0*/  F2I.U32.TRUNC.NTZ R20, R3 ;  /* 0x0000000300147305 */ /* 0x000064000020f000 */
[----:B---34-:R-:W-:Y:S05]  /*4100*/  @!P0 BRA `(.L_x_92) ;  /* 0x0000000000288947 */ /* 0x018fea0003800000 */
[----:B0-----:R-:W0:Y:S02]  /*4110*/  LDC R3, c[0x0][0x634] ;  /* 0x00018d00ff037b82 */ /* 0x001e240000000800 */
        /* <DEDUP_REMOVED lines=9> */
.L_x_92:
[----:B------:R-:W3:Y:S01]  /*41b0*/  LDC.64 R28, c[0x0][0x640] ;  /* 0x00019000ff1c7b82 */ /* 0x000ee20000000a00 */
[-CC-:B------:R-:W-:Y:S01]  /*41c0*/  SHF.R.U64 R57, R8, R0.reuse, R9.reuse ;  /* 0x0000000008397219 */ /* 0x180fe20000001209 */
[----:B-1----:R-:W-:Y:S01]  /*41d0*/  IMAD.MOV R20, RZ, RZ, -R20 ;  /* 0x000000ffff147224 */ /* 0x002fe200078e0a14 */
[----:B------:R-:W-:Y:S01]  /*41e0*/  SHF.R.U32.HI R0, RZ, R0, R9 ;  /* 0x00000000ff007219 */ /* 0x000fe20000011609 */
[----:B------:R-:W-:Y:S01]  /*41f0*/  ULDC UR4, c[0x0][0x154] ;  /* 0x0000550000047ab9 */ /* 0x000fe20000000800 */
[----:B0-----:R-:W-:Y:S01]  /*4200*/  IADD3 R3, P0, RZ, -R57, RZ ;  /* 0x80000039ff037210 */ /* 0x001fe20007f1e0ff */
[----:B------:R-:W-:Y:S02]  /*4210*/  IMAD R21, R21, R20, R12 ;  /* 0x0000001415157224 */ /* 0x000fe400078e020c */
[----:B------:R-:W0:Y:S01]  /*4220*/  LDC R6, c[0x0][0x618] ;  /* 0x00018600ff067b82 */ /* 0x000e220000000800 */
[----:B------:R-:W-:Y:S02]  /*4230*/  IMAD.MOV.U32 R7, RZ, RZ, 0x1 ;  /* 0x00000001ff077424 */ /* 0x000fe400078e00ff */
[----:B------:R-:W-:-:S04]  /*4240*/  IMAD.X R5, RZ, RZ, ~R0, P0 ;  /* 0x000000ffff057224 */ /* 0x000fc800000e0e00 */
[-C--:B--2---:R-:W-:Y:S01]  /*4250*/  IMAD R0, R5, R14.reuse, RZ ;  /* 0x0000000e05007224 */ /* 0x084fe200078e02ff */
[----:B------:R-:W1:Y:S01]  /*4260*/  LDC R8, c[0x0][0x608] ;  /* 0x00018200ff087b82 */ /* 0x000e620000000800 */
[----:B------:R-:W-:-:S04]  /*4270*/  IMAD.WIDE.U32 R4, R3, R14, R16 ;  /* 0x0000000e03047225 */ /* 0x000fc800078e0010 */
[----:B------:R-:W-:Y:S01]  /*4280*/  IMAD R3, R3, R15, R0 ;  /* 0x0000000f03037224 */ /* 0x000fe200078e0200 */
[----:B------:R-:W-:Y:S02]  /*4290*/  I2FP.F32.U32 R0, R24 ;  /* 0x0000001800007245 */ /* 0x000fe40000201000 */
[----:B------:R-:W2:Y:S01]  /*42a0*/  LDC R26, c[0x0][0x658] ;  /* 0x00019600ff1a7b82 */ /* 0x000ea20000000800 */
[----:B------:R-:W-:Y:S01]  /*42b0*/  IMAD.IADD R3, R5, 0x1, R3 ;  /* 0x0000000105037824 */ /* 0x000fe200078e0203 */
[----:B---3--:R-:W-:Y:S01]  /*42c0*/  ISETP.NE.U32.AND P0, PT, R28, RZ, PT ;  /* 0x000000ff1c00720c */ /* 0x008fe20003f05070 */
[----:B------:R-:W-:Y:S01]  /*42d0*/  FMUL R0, R0, UR4 ;  /* 0x0000000400007c20 */ /* 0x000fe20008400000 */
[----:B------:R-:W-:Y:S02]  /*42e0*/  IMAD.MOV.U32 R5, RZ, RZ, -0x1 ;  /* 0xffffffffff057424 */ /* 0x000fe400078e00ff */
[----:B------:R-:W-:Y:S01]  /*42f0*/  ISETP.NE.AND.EX P0, PT, R29, RZ, PT, P0 ;  /* 0x000000ff1d00720c */ /* 0x000fe20003f05300 */
[----:B------:R3:W4:Y:S01]  /*4300*/  F2I.U32.TRUNC.NTZ R13, R0 ;  /* 0x00000000000d7305 */ /* 0x000722000020f000 */
[----:B------:R-:W3:Y:S01]  /*4310*/  LDC R15, c[0x0][0x148] ;  /* 0x00005200ff0f7b82 */ /* 0x000ee20000000800 */
[----:B0-----:R-:W-:-:S02]  /*4320*/  SHF.R.U64 R12, R4, R6, R3 ;  /* 0x00000006040c7219 */ /* 0x001fc40000001203 */
[----:B------:R-:W-:-:S05]  /*4330*/  SHF.R.U32.HI R3, RZ, R6, R3 ;  /* 0x00000006ff037219 */ /* 0x000fca0000011603 */
[----:B------:R-:W0:Y:S01]  /*4340*/  LDC R20, c[0x0][0x600] ;  /* 0x00018000ff147b82 */ /* 0x000e220000000800 */
[-CC-:B-1----:R-:W-:Y:S02]  /*4350*/  SHF.R.U64 R10, R12, R8.reuse, R3.reuse ;  /* 0x000000080c0a7219 */ /* 0x182fe40000001203 */
[----:B------:R-:W-:-:S05]  /*4360*/  SHF.R.U32.HI R3, RZ, R8, R3 ;  /* 0x00000008ff037219 */ /* 0x000fca0000011603 */
[----:B------:R-:W1:Y:S01]  /*4370*/  LDC R27, c[0x0][0x648] ;  /* 0x00019200ff1b7b82 */ /* 0x000e620000000800 */
[-C--:B--2---:R-:W-:Y:S02]  /*4380*/  SHF.L.U32 R4, R5, R26.reuse, RZ ;  /* 0x0000001a05047219 */ /* 0x084fe400000006ff */
[-CC-:B------:R-:W-:Y:S02]  /*4390*/  SHF.R.U64 R14, R10, R26.reuse, R3.reuse ;  /* 0x0000001a0a0e7219 */ /* 0x180fe40000001203 */
[----:B------:R-:W-:Y:S02]  /*43a0*/  SHF.R.U32.HI R5, RZ, R26, R3 ;  /* 0x0000001aff057219 */ /* 0x000fe40000011603 */
[----:B------:R-:W-:Y:S01]  /*43b0*/  LOP3.LUT R25, RZ, R4, RZ, 0x33, !PT ;  /* 0x00000004ff197212 */ /* 0x000fe200078e33ff */
[----:B------:R-:W2:Y:S01]  /*43c0*/  LDC R30, c[0x0][0x638] ;  /* 0x00018e00ff1e7b82 */ /* 0x000ea20000000800 */
[----:B------:R-:W-:Y:S01]  /*43d0*/  SHF.L.U32 R26, R7, R26, RZ ;  /* 0x0000001a071a7219 */ /* 0x000fe200000006ff */
[----:B------:R-:W-:-:S06]  /*43e0*/  IMAD.MOV.U32 R4, RZ, RZ, R14 ;  /* 0x000000ffff047224 */ /* 0x000fcc00078e000e */
[----:B------:R-:W0:Y:S01]  /*43f0*/  LDC R31, c[0x0][0x610] ;  /* 0x00018400ff1f7b82 */ /* 0x000e220000000800 */
[----:B----4-:R-:W-:Y:S05]  /*4400*/  @!P0 BRA `(.L_x_93) ;  /* 0x0000000000288947 */ /* 0x010fea0003800000 */
[----:B------:R-:W4:Y:S02]  /*4410*/  LDC R3, c[0x0][0x64c] ;  /* 0x00019300ff037b82 */ /* 0x000f240000000800 */
[----:B----4-:R-:W-:-:S05]  /*4420*/  IADD3 R3, P0, R14, R3, RZ ;  /* 0x000000030e037210 */ /* 0x010fca0007f1e0ff */
        /* <DEDUP_REMOVED lines=8> */
.L_x_93:
[----:B------:R-:W-:Y:S01]  /*44b0*/  ISETP.NE.AND P0, PT, R2, 0x1, PT ;  /* 0x000000010200780c */ /* 0x000fe20003f05270 */
[----:B0-----:R-:W-:Y:S01]  /*44c0*/  VIADD R7, R20, 0xffffffff ;  /* 0xffffffff14077836 */ /* 0x001fe20000000000 */
[----:B-1-3--:R-:W-:Y:S01]  /*44d0*/  SHF.R.U64 R0, R4, R27, R5 ;  /* 0x0000001b04007219 */ /* 0x00afe20000001205 */
[----:B------:R-:W-:Y:S01]  /*44e0*/  IMAD.MOV R13, RZ, RZ, -R13 ;  /* 0x000000ffff0d7224 */ /* 0x000fe200078e0a0d */
[----:B------:R-:W-:Y:S01]  /*44f0*/  LOP3.LUT R5, R10, R25, RZ, 0xc0, !PT ;  /* 0x000000190a057212 */ /* 0x000fe200078ec0ff */
[----:B------:R-:W-:Y:S01]  /*4500*/  IMAD.MOV.U32 R4, RZ, RZ, 0x1 ;  /* 0x00000001ff047424 */ /* 0x000fe200078e00ff */
[----:B------:R-:W-:Y:S01]  /*4510*/  LOP3.LUT R12, R12, R7, RZ, 0xc0, !PT ;  /* 0x000000070c0c7212 */ /* 0x000fe200078ec0ff */
[----:B------:R-:W-:Y:S02]  /*4520*/  IMAD.MOV R3, RZ, RZ, -R0 ;  /* 0x000000ffff037224 */ /* 0x000fe400078e0a00 */
[----:B------:R-:W-:Y:S02]  /*4530*/  IMAD R0, R26, R0, R5 ;  /* 0x000000001a007224 */ /* 0x000fe400078e0205 */
[----:B--2---:R-:W-:-:S02]  /*4540*/  IMAD R3, R3, R30, R14 ;  /* 0x0000001e03037224 */ /* 0x004fc400078e020e */
[----:B------:R-:W-:Y:S02]  /*4550*/  @P0 IMAD R21, R15, R13, R24 ;  /* 0x0000000d0f150224 */ /* 0x000fe400078e0218 */
[----:B------:R-:W-:Y:S01]  /*4560*/  IMAD R5, R3, R20, R12 ;  /* 0x0000001403057224 */ /* 0x000fe200078e020c */
[----:B------:R-:W-:Y:S01]  /*4570*/  PRMT R3, R4, 0x7610, R3 ;  /* 0x0000761004037816 */ /* 0x000fe20000000003 */
[----:B------:R-:W-:-:S05]  /*4580*/  IMAD R0, R0, R31, R21 ;  /* 0x0000001f00007224 */ /* 0x000fca00078e0215 */
[----:B------:R-:W-:Y:S02]  /*4590*/  SEL R59, R5, R0, !P0 ;  /* 0x00000000053b7207 */ /* 0x000fe40004000000 */
[----:B------:R-:W-:-:S07]  /*45a0*/  SEL R0, R0, R5, !P0 ;  /* 0x0000000500007207 */ /* 0x000fce0004000000 */
.L_x_91:
[----:B------:R-:W-:Y:S01]  /*45b0*/  LOP3.LUT P0, RZ, R3, 0xff, RZ, 0xc0, !PT ;  /* 0x000000ff03ff7812 */ /* 0x000fe2000780c0ff */
[----:B------:R-:W-:-:S12]  /*45c0*/  IMAD.MOV.U32 R58, RZ, RZ, R0 ;  /* 0x000000ffff3a7224 */ /* 0x000fd800078e0000 */
[----:B------:R-:W-:Y:S05]  /*45d0*/  @P0 BRA `(.L_x_94) ;  /* 0xffffffc800440947 */ /* 0x000fea000383ffff */
[----:B------:R-:W-:Y:S05]  /*45e0*/  EXIT ;  /* 0x000000000000794d */ /* 0x000fea0003800000 */
.L_x_3:
[----:B0-----:R-:W-:Y:S01]  /*45f0*/  ULDC.64 UR4, c[0x0][0x650] ;  /* 0x0001940000047ab9 */ /* 0x001fe20000000a00 */
        /* <DEDUP_REMOVED lines=25> */
.L_x_96:
[--C-:B------:R-:W-:Y:S01]  /*4790*/  SHF.R.U64 R12, R10, R14, R11.reuse ;  /* 0x0000000e0a0c7219 */ /* 0x100fe2000000120b */
[----:B------:R-:W0:Y:S01]  /*47a0*/  LDC R22, c[0x0][0x618] ;  /* 0x00018600ff167b82 */ /* 0x000e220000000800 */
[----:B------:R-:W-:Y:S01]  /*47b0*/  I2FP.F32.U32 R6, R4 ;  /* 0x0000000400067245 */ /* 0x000fe20000201000 */
[----:B------:R-:W-:Y:S01]  /*47c0*/  ULDC UR4, c[0x0][0x150] ;  /* 0x0000540000047ab9 */ /* 0x000fe20000000800 */
[----:B------:R-:W-:Y:S02]  /*47d0*/  SHF.R.U32.HI R5, RZ, R14, R11 ;  /* 0x0000000eff057219 */ /* 0x000fe4000001160b */
[----:B------:R-:W-:Y:S01]  /*47e0*/  IADD3 R9, P0, RZ, -R12, RZ ;  /* 0x8000000cff097210 */ /* 0x000fe20007f1e0ff */
[----:B------:R-:W-:Y:S01]  /*47f0*/  FMUL R11, R6, UR4 ;  /* 0x00000004060b7c20 */ /* 0x000fe20008400000 */
[----:B------:R-:W-:Y:S01]  /*4800*/  ULDC UR4, c[0x0][0x154] ;  /* 0x0000550000047ab9 */ /* 0x000fe20000000800 */
[----:B------:R-:W1:Y:S02]  /*4810*/  LDC.64 R24, c[0x0][0x640] ;  /* 0x00019000ff187b82 */ /* 0x000e640000000a00 */
[----:B------:R-:W-:-:S02]  /*4820*/  IMAD.X R5, RZ, RZ, ~R5, P0 ;  /* 0x000000ffff057224 */ /* 0x000fc400000e0e05 */
[----:B------:R-:W2:Y:S01]  /*4830*/  F2I.U32.TRUNC.NTZ R11, R11 ;  /* 0x0000000b000b7305 */ /* 0x000ea2000020f000 */
[----:B------:R-:W-:-:S03]  /*4840*/  IMAD.WIDE.U32 R6, R9, R20, R16 ;  /* 0x0000001409067225 */ /* 0x000fc600078e0010 */
[----:B------:R-:W3:Y:S01]  /*4850*/  LDC R13, c[0x0][0x144] ;  /* 0x00005100ff0d7b82 */ /* 0x000ee20000000800 */
[----:B------:R-:W-:-:S04]  /*4860*/  IMAD R8, R5, R20, RZ ;  /* 0x0000001405087224 */ /* 0x000fc800078e02ff */
[----:B------:R-:W-:Y:S02]  /*4870*/  IMAD R5, R9, R21, R8 ;  /* 0x0000001509057224 */ /* 0x000fe400078e0208 */
[----:B------:R-:W-:Y:S01]  /*4880*/  IMAD.MOV.U32 R8, RZ, RZ, -0x1 ;  /* 0xffffffffff087424 */ /* 0x000fe200078e00ff */
[----:B------:R-:W4:Y:S01]  /*4890*/  LDC R14, c[0x0][0x608] ;  /* 0x00018200ff0e7b82 */ /* 0x000f220000000800 */
[----:B------:R-:W-:Y:S01]  /*48a0*/  IMAD.IADD R5, R7, 0x1, R5 ;  /* 0x0000000107057824 */ /* 0x000fe200078e0205 */
[----:B------:R-:W-:-:S04]  /*48b0*/  I2FP.F32.U32 R7, R3 ;  /* 0x0000000300077245 */ /* 0x000fc80000201000 */
[-C--:B0-----:R-:W-:Y:S01]  /*48c0*/  SHF.R.U64 R10, R6, R22.reuse, R5 ;  /* 0x00000016060a7219 */ /* 0x081fe20000001205 */
[----:B--2---:R-:W-:Y:S01]  /*48d0*/  IMAD.MOV R6, RZ, RZ, -R11 ;  /* 0x000000ffff067224 */ /* 0x004fe200078e0a0b */
[----:B------:R-:W0:Y:S01]  /*48e0*/  LDC R9, c[0x0][0x658] ;  /* 0x00019600ff097b82 */ /* 0x000e220000000800 */
[----:B-1----:R-:W-:Y:S01]  /*48f0*/  ISETP.NE.U32.AND P0, PT, R24, RZ, PT ;  /* 0x000000ff1800720c */ /* 0x002fe20003f05070 */
[----:B------:R-:W-:Y:S01]  /*4900*/  FMUL R7, R7, UR4 ;  /* 0x0000000407077c20 */ /* 0x000fe20008400000 */
[----:B------:R-:W-:Y:S02]  /*4910*/  SHF.R.U32.HI R5, RZ, R22, R5 ;  /* 0x00000016ff057219 */ /* 0x000fe40000011605 */
[----:B------:R-:W-:-:S03]  /*4920*/  ISETP.NE.AND.EX P0, PT, R25, RZ, PT, P0 ;  /* 0x000000ff1900720c */ /* 0x000fc60003f05300 */
[----:B------:R-:W1:Y:S01]  /*4930*/  LDC R20, c[0x0][0x148] ;  /* 0x00005200ff147b82 */ /* 0x000e620000000800 */
[----:B---3--:R-:W-:Y:S02]  /*4940*/  IMAD R23, R13, R6, R4 ;  /* 0x000000060d177224 */ /* 0x008fe400078e0204 */
[----:B------:R-:W-:-:S05]  /*4950*/  IMAD.MOV.U32 R6, RZ, RZ, 0x1 ;  /* 0x00000001ff067424 */ /* 0x000fca00078e00ff */
[----:B------:R-:W2:Y:S01]  /*4960*/  LDC R21, c[0x0][0x600] ;  /* 0x00018000ff157b82 */ /* 0x000ea20000000800 */
[-CC-:B----4-:R-:W-:Y:S02]  /*4970*/  SHF.R.U64 R13, R10, R14.reuse, R5.reuse ;  /* 0x0000000e0a0d7219 */ /* 0x190fe40000001205 */
[----:B------:R-:W-:Y:S02]  /*4980*/  SHF.R.U32.HI R4, RZ, R14, R5 ;  /* 0x0000000eff047219 */ /* 0x000fe40000011605 */
[----:B------:R3:W4:Y:S03]  /*4990*/  F2I.U32.TRUNC.NTZ R14, R7 ;  /* 0x00000007000e7305 */ /* 0x000726000020f000 */
[----:B------:R-:W1:Y:S01]  /*49a0*/  LDC R26, c[0x0][0x648] ;  /* 0x00019200ff1a7b82 */ /* 0x000e620000000800 */
[-C--:B0-----:R-:W-:Y:S02]  /*49b0*/  SHF.R.U64 R15, R13, R9.reuse, R4 ;  /* 0x000000090d0f7219 */ /* 0x081fe40000001204 */
[----:B------:R-:W-:-:S02]  /*49c0*/  SHF.L.U32 R8, R8, R9, RZ ;  /* 0x0000000908087219 */ /* 0x000fc400000006ff */
[-C--:B------:R-:W-:Y:S01]  /*49d0*/  SHF.R.U32.HI R5, RZ, R9.reuse, R4 ;  /* 0x00000009ff057219 */ /* 0x080fe20000011604 */
[----:B------:R-:W-:Y:S01]  /*49e0*/  IMAD.MOV.U32 R4, RZ, RZ, R15 ;  /* 0x000000ffff047224 */ /* 0x000fe200078e000f */
[----:B------:R-:W-:Y:S01]  /*49f0*/  SHF.L.U32 R22, R6, R9, RZ ;  /* 0x0000000906167219 */ /* 0x000fe200000006ff */
[----:B------:R-:W0:Y:S01]  /*4a00*/  LDC R27, c[0x0][0x638] ;  /* 0x00018e00ff1b7b82 */ /* 0x000e220000000800 */
[----:B------:R-:W-:-:S07]  /*4a10*/  LOP3.LUT R28, RZ, R8, RZ, 0x33, !PT ;  /* 0x00000008ff1c7212 */ /* 0x000fce00078e33ff */
        /* <DEDUP_REMOVED lines=12> */
.L_x_97:
[----:B------:R-:W-:Y:S01]  /*4ae0*/  ISETP.NE.AND P0, PT, R2, 0x1, PT ;  /* 0x000000010200780c */ /* 0x000fe20003f05270 */
[----:B--2---:R-:W-:Y:S01]  /*4af0*/  VIADD R7, R21, 0xffffffff ;  /* 0xffffffff15077836 */ /* 0x004fe20000000000 */
[----:B-1----:R-:W-:Y:S01]  /*4b00*/  SHF.R.U64 R5, R4, R26, R5 ;  /* 0x0000001a04057219 */ /* 0x002fe20000001205 */
[----:B------:R-:W-:Y:S01]  /*4b10*/  IMAD.MOV R14, RZ, RZ, -R14 ;  /* 0x000000ffff0e7224 */ /* 0x000fe200078e0a0e */
[----:B------:R-:W-:Y:S01]  /*4b20*/  LOP3.LUT R4, R13, R28, RZ, 0xc0, !PT ;  /* 0x0000001c0d047212 */ /* 0x000fe200078ec0ff */
[----:B------:R-:W-:Y:S01]  /*4b30*/  IMAD.MOV.U32 R8, RZ, RZ, R12 ;  /* 0x000000ffff087224 */ /* 0x000fe200078e000c */
[----:B------:R-:W-:Y:S01]  /*4b40*/  LOP3.LUT R10, R10, R7, RZ, 0xc0, !PT ;  /* 0x000000070a0a7212 */ /* 0x000fe200078ec0ff */
[----:B------:R-:W-:Y:S02]  /*4b50*/  IMAD.MOV R6, RZ, RZ, -R5 ;  /* 0x000000ffff067224 */ /* 0x000fe400078e0a05 */
[----:B------:R-:W-:-:S04]  /*4b60*/  IMAD R4, R22, R5, R4 ;  /* 0x0000000516047224 */ /* 0x000fc800078e0204 */
[----:B------:R-:W-:Y:S02]  /*4b70*/  @P0 IMAD R23, R20, R14, R3 ;  /* 0x0000000e14170224 */ /* 0x000fe400078e0203 */
[----:B0-----:R-:W-:Y:S02]  /*4b80*/  IMAD R3, R6, R27, R15 ;  /* 0x0000001b06037224 */ /* 0x001fe400078e020f */
[----:B------:R-:W-:Y:S02]  /*4b90*/  IMAD R7, R4, R29, R23 ;  /* 0x0000001d04077224 */ /* 0x000fe400078e0217 */
[----:B------:R-:W-:Y:S02]  /*4ba0*/  IMAD R4, R3, R21, R10 ;  /* 0x0000001503047224 */ /* 0x000fe400078e020a */
[----:B------:R-:W-:-:S03]  /*4bb0*/  IMAD.MOV.U32 R6, RZ, RZ, 0x1 ;  /* 0x00000001ff067424 */ /* 0x000fc600078e00ff */
[----:B------:R-:W-:Y:S02]  /*4bc0*/  SEL R9, R4, R7, !P0 ;  /* 0x0000000704097207 */ /* 0x000fe40004000000 */
[----:B------:R-:W-:-:S07]  /*4bd0*/  SEL R7, R7, R4, !P0 ;  /* 0x0000000407077207 */ /* 0x000fce0004000000 */
.L_x_95:
[----:B------:R-:W-:-:S08]  /*4be0*/  NOP ;  /* 0x0000000000007918 */ /* 0x000fd00000000000 */
[----:B------:R-:W0:-:S00]  /*4bf0*/  USETMAXREG.DEALLOC.CTAPOOL 0x28 ;  /* 0x00000028000079c8 */ /* 0x000e0000080e0500 */
[----:B0-----:R-:W-:-:S13]  /*4c00*/  ISETP.NE.AND P0, PT, R0, RZ, PT ;  /* 0x000000ff0000720c */ /* 0x001fda0003f05270 */
[----:B------:R-:W-:Y:S05]  /*4c10*/  @P0 EXIT ;  /* 0x000000000000094d */ /* 0x000fea0003800000 */
[----:B------:R-:W-:Y:S01]  /*4c20*/  LOP3.LUT P0, RZ, R6, 0xff, RZ, 0xc0, !PT ;  /* 0x000000ff06ff7812 */ /* 0x000fe2000780c0ff */
[----:B------:R-:W-:Y:S02]  /*4c30*/  IMAD.MOV.U32 R3, RZ, RZ, 0x1 ;  /* 0x00000001ff037424 */ /* 0x000fe400078e00ff */
[----:B------:R-:W-:-:S10]  /*4c40*/  IMAD.MOV.U32 R0, RZ, RZ, RZ ;  /* 0x000000ffff007224 */ /* 0x000fd400078e00ff */
[----:B------:R-:W-:Y:S05]  /*4c50*/  @!P0 BRA `(.L_x_98) ;  /* 0x0000000c00348947 */ /* 0x000fea0003800000 */
[----:B------:R-:W0:Y:S01]  /*4c60*/  LDC R0, c[0x0][0x28c] ;  /* 0x0000a300ff007b82 */ /* 0x000e220000000800 */
[----:B------:R-:W-:Y:S01]  /*4c70*/  ULDC UR5, c[0x0][0x600] ;  /* 0x0001800000057ab9 */ /* 0x000fe20000000800 */
[----:B------:R-:W-:Y:S01]  /*4c80*/  ULDC UR4, c[0x0][0xc] ;  /* 0x0000030000047ab9 */ /* 0x000fe20000000800 */
[----:B------:R-:W-:Y:S01]  /*4c90*/  UIADD3 UR16, UR5, -0x1, URZ ;  /* 0xffffffff05107890 */ /* 0x000fe2000fffe03f */
[C---:B------:R-:W-:Y:S01]  /*4ca0*/  LOP3.LUT P2, RZ, R18.reuse, 0x7f, RZ, 0xc0, !PT ;  /* 0x0000007f12ff7812 */ /* 0x040fe2000784c0ff */
[----:B------:R-:W-:Y:S01]  /*4cb0*/  ULDC UR6, c[0x0][0x658] ;  /* 0x0001960000067ab9 */ /* 0x000fe20000000800 */
[----:B------:R-:W-:Y:S01]  /*4cc0*/  ULDC UR5, c[0x0][0x10] ;  /* 0x0000040000057ab9 */ /* 0x000fe20000000800 */
[----:B------:R-:W-:Y:S01]  /*4cd0*/  UMOV UR7, 0xffffffff ;  /* 0xffffffff00077882 */ /* 0x000fe20000000000 */
[----:B------:R-:W-:Y:S01]  /*4ce0*/  UMOV UR8, 0x1 ;  /* 0x0000000100087882 */ /* 0x000fe20000000000 */
[----:B------:R-:W-:Y:S01]  /*4cf0*/  UIMAD.WIDE.U32 UR4, UR4, UR5, URZ ;  /* 0x00000005040472a5 */ /* 0x000fe2000f8e003f */
[----:B------:R-:W-:Y:S01]  /*4d00*/  LOP3.LUT P0, RZ, R18, 0x1f, RZ, 0xc0, !PT ;  /* 0x0000001f12ff7812 */ /* 0x000fe2000780c0ff */
[----:B------:R-:W-:Y:S01]  /*4d10*/  USHF.L.U32 UR7, UR7, UR6, URZ ;  /* 0x0000000607077299 */ /* 0x000fe2000800063f */
[----:B------:R-:W-:Y:S01]  /*4d20*/  BSSY B0, `(.L_x_98) ;  /* 0x00000c0000007945 */ /* 0x000fe20003800000 */
[----:B------:R-:W-:Y:S01]  /*4d30*/  USHF.L.U32 UR18, UR8, UR6, URZ ;  /* 0x0000000608127299 */ /* 0x000fe2000800063f */
[----:B------:R-:W-:Y:S01]  /*4d40*/  IMAD.MOV.U32 R11, RZ, RZ, 0x1 ;  /* 0x00000001ff0b7424 */ /* 0x000fe200078e00ff */
[----:B------:R-:W-:Y:S01]  /*4d50*/  LOP3.LUT R18, R19, 0x2, RZ, 0xfc, !PT ;  /* 0x0000000213127812 */ /* 0x000fe200078efcff */
[----:B------:R-:W-:Y:S01]  /*4d60*/  ULDC UR6, c[0x0][0x14] ;  /* 0x0000050000067ab9 */ /* 0x000fe20000000800 */
[----:B------:R-:W-:Y:S01]  /*4d70*/  PLOP3.LUT P0, PT, P0, P2, PT, 0x8a, 0x0 ;  /* 0x000000000000781c */ /* 0x000fe20000705172 */
[----:B------:R-:W-:-:S02]  /*4d80*/  UIMAD.WIDE.U32 UR20, UR4, UR6, URZ ;  /* 0x00000006041472a5 */ /* 0x000fc4000f8e003f */
[----:B------:R-:W-:Y:S02]  /*4d90*/  UIMAD UR13, UR5, UR6, URZ ;  /* 0x00000006050d72a4 */ /* 0x000fe4000f8e023f */
[----:B------:R-:W-:Y:S01]  /*4da0*/  ULOP3.LUT UR17, URZ, UR7, URZ, 0x33, !UPT ;  /* 0x000000073f117292 */ /* 0x000fe2000f8e333f */
[----:B0-----:R-:W-:Y:S01]  /*4db0*/  VIADD R0, R0, 0x3f ;  /* 0x0000003f00007836 */ /* 0x001fe20000000000 */
[----:B------:R-:W-:Y:S01]  /*4dc0*/  UIADD3 UR13, UR21, UR13, URZ ;  /* 0x0000000d150d7290 */ /* 0x000fe2000fffe03f */
[----:B------:R-:W-:-:S03]  /*4dd0*/  ULDC.64 UR22, c[0x0][0x198] ;  /* 0x0000660000167ab9 */ /* 0x000fc60000000a00 */
[----:B------:R-:W-:-:S04]  /*4de0*/  SHF.R.S32.HI R3, RZ, 0x1f, R0 ;  /* 0x0000001fff037819 */ /* 0x000fc80000011400 */
[----:B------:R-:W-:Y:S01]  /*4df0*/  LEA.HI R3, R3, R0, RZ, 0x6 ;  /* 0x0000000003037211 */ /* 0x000fe200078f30ff */
[----:B------:R-:W-:-:S03]  /*4e00*/  IMAD.MOV.U32 R0, RZ, RZ, RZ ;  /* 0x000000ffff007224 */ /* 0x000fc600078e00ff */
[----:B------:R-:W-:Y:S01]  /*4e10*/  SHF.R.S32.HI R13, RZ, 0x6, R3 ;  /* 0x00000006ff0d7819 */ /* 0x000fe20000011403 */
[----:B------:R-:W-:-:S04]  /*4e20*/  IMAD.MOV.U32 R3, RZ, RZ, 0x1 ;  /* 0x00000001ff037424 */ /* 0x000fc800078e00ff */
[----:B------:R-:W-:-:S07]  /*4e30*/  VIADD R10, R13, 0x1 ;  /* 0x000000010d0a7836 */ /* 0x000fce0000000000 */
.L_x_110:
[----:B------:R-:W-:-:S03]  /*4e40*/  UMOV UR4, 0xffffffff ;  /* 0xffffffff00047882 */ /* 0x000fc60000000000 */
[----:B------:R-:W-:Y:S05]  /*4e50*/  BRA.DIV UR4, `(.L_x_99) ;  /* 0x0000000e04587947 */ /* 0x000fea000b800000 */
[----:B------:R-:W-:-:S13]  /*4e60*/  ELECT P6, URZ, PT ;  /* 0x00000000003f782f */ /* 0x000fda00038c0000 */
.L_x_119:
[----:B------:R-:W0:Y:S01]  /*4e70*/  LDC R4, c[0x0][0x28c] ;  /* 0x0000a300ff047b82 */ /* 0x000e220000000800 */
[----:B------:R-:W-:Y:S01]  /*4e80*/  BSSY B1, `(.L_x_100) ;  /* 0x0000037000017945 */ /* 0x000fe20003800000 */
[----:B0-----:R-:W-:-:S13]  /*4e90*/  ISETP.LT.OR P6, PT, R4, 0x1, !P6 ;  /* 0x000000010400780c */ /* 0x001fda00077c1670 */
[----:B------:R-:W-:Y:S05]  /*4ea0*/  @P6 BRA `(.L_x_101) ;  /* 0x0000000000d06947 */ /* 0x000fea0003800000 */
[----:B------:R-:W-:Y:S02]  /*4eb0*/  IMAD.SHL.U32 R14, R9, 0x40, RZ ;  /* 0x00000040090e7824 */ /* 0x000fe400078e00ff */
[----:B------:R-:W-:Y:S02]  /*4ec0*/  IMAD.SHL.U32 R15, R7, 0x80, RZ ;  /* 0x00000080070f7824 */ /* 0x000fe400078e00ff */
[----:B------:R-:W-:Y:S02]  /*4ed0*/  IMAD.MOV.U32 R20, RZ, RZ, RZ ;  /* 0x000000ffff147224 */ /* 0x000fe400078e00ff */
[----:B------:R-:W-:Y:S02]  /*4ee0*/  IMAD.MOV.U32 R4, RZ, RZ, R10 ;  /* 0x000000ffff047224 */ /* 0x000fe400078e000a */
[----:B------:R-:W-:Y:S02]  /*4ef0*/  IMAD.MOV.U32 R5, RZ, RZ, R3 ;  /* 0x000000ffff057224 */ /* 0x000fe400078e0003 */
[----:B------:R-:W-:-:S07]  /*4f00*/  IMAD.MOV.U32 R6, RZ, RZ, R0 ;  /* 0x000000ffff067224 */ /* 0x000fce00078e0000 */
.L_x_105:
[----:B------:R-:W0:Y:S01]  /*4f10*/  S2R R12, SR_CgaCtaId ;  /* 0x00000000000c7919 */ /* 0x000e220000008800 */
[----:B------:R-:W-:Y:S01]  /*4f20*/  MOV R7, 0x400 ;  /* 0x0000040000077802 */ /* 0x000fe20000000f00 */
[----:B------:R-:W1:Y:S03]  /*4f30*/  @!P2 LDC R9, c[0x0][0x500] ;  /* 0x00014000ff09ab82 */ /* 0x000e660000000800 */
[----:B0-----:R-:W-:Y:S02]  /*4f40*/  LEA R21, R12, R7, 0x18 ;  /* 0x000000070c157211 */ /* 0x001fe400078ec0ff */
[----:B------:R-:W-:-:S03]  /*4f50*/  SHF.L.U32 R7, R5, 0x1f, RZ ;  /* 0x0000001f05077819 */ /* 0x000fc600000006ff */
[----:B------:R-:W-:-:S04]  /*4f60*/  IMAD R12, R6, 0x8, R21 ;  /* 0x00000008060c7824 */ /* 0x000fc800078e0215 */
[----:B------:R-:W0:Y:S02]  /*4f70*/  SYNCS.PHASECHK.TRANS64.TRYWAIT P1, [R12+URZ+0x10], R7 ;  /* 0x000010070c0075a7 */ /* 0x000e24000802017f */
[----:B01----:R-:W-:Y:S05]  /*4f80*/  @!P1 BRA `(.L_x_102) ;  /* 0x0000000c002c9947 */ /* 0x003fea0003800000 */
.L_x_120:
[----:B0-----:R-:W-:Y:S01]  /*4f90*/  PRMT R7, R18, 0x9910, RZ ;  /* 0x0000991012077816 */ /* 0x001fe200000000ff */
[----:B------:R0:W-:Y:S03]  /*4fa0*/  @!P2 SYNCS.ARRIVE.TRANS64 RZ, [R12+URZ], R9 ;  /* 0x000000090cffa9a7 */ /* 0x0001e6000800003f */
[----:B------:R-:W-:-:S13]  /*4fb0*/  ISETP.NE.AND P1, PT, R7, 0x2, PT ;  /* 0x000000020700780c */ /* 0x000fda0003f25270 */
[----:B0-----:R-:W-:Y:S05]  /*4fc0*/  @P1 BRA `(.L_x_103) ;  /* 0x0000000000041947 */ /* 0x001fea0003800000 */
[----:B------:R-:W-:Y:S01]  /*4fd0*/  BPT.TRAP 0x1 ;  /* 0x000000040000795c */ /* 0x000fe20000300000 */
.L_x_103:
[----:B------:R-:W-:Y:S05]  /*4fe0*/  @P0 BRA `(.L_x_104) ;  /* 0x0000000000040947 */ /* 0x000fea0003800000 */
[----:B------:R-:W-:Y:S01]  /*4ff0*/  BPT.TRAP 0x1 ;  /* 0x000000040000795c */ /* 0x000fe20000300000 */
.L_x_104:
[--C-:B------:R-:W-:Y:S01]  /*5000*/  IMAD R7, R6, 0x4000, R21.reuse ;  /* 0x0000400006077824 */ /* 0x100fe200078e0215 */
[----:B------:R-:W-:Y:S01]  /*5010*/  R2UR UR9, R12 ;  /* 0x000000000c0972ca */ /* 0x000fe200000e0000 */
[----:B------:R-:W-:Y:S01]  /*5020*/  IMAD R21, R6, 0x2000, R21 ;  /* 0x0000200006157824 */ /* 0x000fe200078e0215 */
[----:B------:R-:W-:Y:S01]  /*5030*/  UIADD3 UR4, UP0, UR22, 0xf0, URZ ;  /* 0x000000f016047890 */ /* 0x000fe2000ff1e03f */
[----:B------:R-:W-:Y:S01]  /*5040*/  VIADD R4, R4, 0xffffffff ;  /* 0xffffffff04047836 */ /* 0x000fe20000000000 */
[----:B------:R-:W-:Y:S01]  /*5050*/  R2UR UR5, R7 ;  /* 0x00000000070572ca */ /* 0x000fe200000e0000 */
[----:B------:R-:W-:Y:S01]  /*5060*/  UIADD3 UR24, UP1, UR22, 0x1f0, URZ ;  /* 0x000001f016187890 */ /* 0x000fe2000ff3e03f */
[----:B------:R-:W-:Y:S01]  /*5070*/  R2UR UR8, R21 ;  /* 0x00000000150872ca */ /* 0x000fe200000e0000 */
[----:B------:R-:W-:Y:S01]  /*5080*/  VIADD R6, R6, 0x1 ;  /* 0x0000000106067836 */ /* 0x000fe20000000000 */
[----:B------:R-:W-:Y:S01]  /*5090*/  R2UR UR11, R15 ;  /* 0x000000000f0b72ca */ /* 0x000fe200000e0000 */
[----:B------:R-:W-:Y:S01]  /*50a0*/  UIADD3.X UR25, URZ, UR23, URZ, UP1, !UPT ;  /* 0x000000173f197290 */ /* 0x000fe20008ffe43f */
[----:B------:R-:W-:Y:S01]  /*50b0*/  R2UR UR10, R20 ;  /* 0x00000000140a72ca */ /* 0x000fe200000e0000 */
[----:B------:R-:W-:Y:S01]  /*50c0*/  UMOV UR6, 0x0 ;  /* 0x0000000000067882 */ /* 0x000fe20000000000 */
[----:B------:R-:W-:Y:S01]  /*50d0*/  R2UR UR12, R8 ;  /* 0x00000000080c72ca */ /* 0x000fe200000e0000 */
[----:B------:R-:W-:Y:S01]  /*50e0*/  UMOV UR7, 0x10000000 ;  /* 0x1000000000077882 */ /* 0x000fe20000000000 */
[----:B------:R-:W-:Y:S01]  /*50f0*/  R2UR UR19, R14 ;  /* 0x000000000e1372ca */ /* 0x000fe200000e0000 */
[----:B------:R-:W-:Y:S01]  /*5100*/  VIADD R20, R20, 0x40 ;  /* 0x0000004014147836 */ /* 0x000fe20000000000 */
[----:B------:R-:W-:Y:S01]  /*5110*/  ISETP.GT.AND P3, PT, R4, 0x1, PT ;  /* 0x000000010400780c */ /* 0x000fe20003f64270 */
[----:B------:R-:W-:Y:S01]  /*5120*/  UIADD3 UR14, UR5, 0x100, URZ ;  /* 0x00000100050e7890 */ /* 0x000fe2000fffe03f */
[----:B------:R-:W-:Y:S01]  /*5130*/  ISETP.NE.AND P1, PT, R6, 0x2, PT ;  /* 0x000000020600780c */ /* 0x000fe20003f25270 */
[----:B------:R-:W-:-:S02]  /*5140*/  UIADD3.X UR5, URZ, UR23, URZ, UP0, !UPT ;  /* 0x000000173f057290 */ /* 0x000fc400087fe43f */
[----:B------:R-:W-:Y:S01]  /*5150*/  UIADD3 UR15, UR8, 0x8100, URZ ;  /* 0x00008100080f7890 */ /* 0x000fe2000fffe03f */
[----:B------:R-:W-:Y:S02]  /*5160*/  SEL R12, RZ, 0x1, P1 ;  /* 0x00000001ff0c7807 */ /* 0x000fe40000800000 */
[----:B------:R-:W-:Y:S01]  /*5170*/  UMOV UR8, UR14 ;  /* 0x0000000e00087c82 */ /* 0x000fe20008000000 */
[----:B------:R-:W-:Y:S02]  /*5180*/  SEL R6, R6, RZ, P1 ;  /* 0x000000ff06067207 */ /* 0x000fe40000800000 */
[----:B------:R-:W-:Y:S01]  /*5190*/  LOP3.LUT R5, R5, R12, RZ, 0x3c, !PT ;  /* 0x0000000c05057212 */ /* 0x000fe200078e3cff */
[----:B------:R0:W-:Y:S02]  /*51a0*/  UTMALDG.3D [UR8], [UR4], desc[UR6] ;  /* 0x00000608040075b4 */ /* 0x0001e40008011000 */
[----:B0-----:R-:W-:Y:S01]  /*51b0*/  UMOV UR8, UR15 ;  /* 0x0000000f00087c82 */ /* 0x001fe20008000000 */
[----:B------:R-:W-:-:S02]  /*51c0*/  UMOV UR11, UR19 ;  /* 0x00000013000b7c82 */ /* 0x000fc40008000000 */
[----:B------:R0:W-:Y:S02]  /*51d0*/  UTMALDG.3D [UR8], [UR24], desc[UR6] ;  /* 0x00000608180075b4 */ /* 0x0001e40008011000 */
[----:B0-----:R-:W-:Y:S05]  /*51e0*/  @P3 BRA `(.L_x_105) ;  /* 0xfffffffc00483947 */ /* 0x001fea000383ffff */
.L_x_101:
[----:B------:R-:W-:Y:S05]  /*51f0*/  BSYNC B1 ;  /* 0x0000000000017941 */ /* 0x000fea0003800000 */
.L_x_100:
[----:B------:R-:W-:Y:S01]  /*5200*/  LOP3.LUT P3, RZ, R11, 0xff, RZ, 0xc0, !PT ;  /* 0x000000ff0bff7812 */ /* 0x000fe2000786c0ff */
[----:B------:R-:W-:Y:S01]  /*5210*/  IMAD.IADD R0, R13, 0x1, R0 ;  /* 0x000000010d007824 */ /* 0x000fe200078e0200 */
[----:B------:R-:W-:Y:S01]  /*5220*/  IADD3 R16, P4, R16, UR20, RZ ;  /* 0x0000001410107c10 */ /* 0x000fe2000ff9e0ff */
[----:B------:R-:W-:Y:S01]  /*5230*/  ULDC.64 UR4, c[0x0][0x650] ;  /* 0x0001940000047ab9 */ /* 0x000fe20000000a00 */
[----:B------:R-:W-:Y:S01]  /*5240*/  BSSY B1, `(.L_x_106) ;  /* 0x000006b000017945 */ /* 0x000fe20003800000 */
[----:B------:R-:W-:Y:S01]  /*5250*/  IMAD.MOV.U32 R7, RZ, RZ, -0x1 ;  /* 0xffffffffff077424 */ /* 0x000fe200078e00ff */
[----:B------:R-:W-:Y:S01]  /*5260*/  SHF.R.U32.HI R4, RZ, 0x1, R0 ;  /* 0x00000001ff047819 */ /* 0x000fe20000011600 */
[----:B------:R-:W-:Y:S01]  /*5270*/  IMAD.MOV.U32 R9, RZ, RZ, -0x1 ;  /* 0xffffffffff097424 */ /* 0x000fe200078e00ff */
[----:B------:R-:W-:Y:S01]  /*5280*/  ISETP.GT.U32.AND P1, PT, R0, 0x1, PT ;  /* 0x000000010000780c */ /* 0x000fe20003f24070 */
[----:B------:R-:W-:Y:S01]  /*5290*/  IMAD.MOV.U32 R8, RZ, RZ, -0x1 ;  /* 0xffffffffff087424 */ /* 0x000fe200078e00ff */
[----:B------:R-:W-:-:S02]  /*52a0*/  LOP3.LUT R4, R4, 0x1, RZ, 0xc0, !PT ;  /* 0x0000000104047812 */ /* 0x000fc400078ec0ff */
[----:B------:R-:W-:Y:S01]  /*52b0*/  ISETP.LT.U32.AND P1, PT, R13, 0x2, P1 ;  /* 0x000000020d00780c */ /* 0x000fe20000f21070 */
[----:B------:R-:W0:Y:S01]  /*52c0*/  @P3 S2R R6, SR_CgaCtaId ;  /* 0x0000000000063919 */ /* 0x000e220000008800 */
[----:B------:R-:W-:Y:S02]  /*52d0*/  @P3 MOV R5, 0x400 ;  /* 0x0000040000053802 */ /* 0x000fe40000000f00 */
[----:B------:R-:W-:Y:S02]  /*52e0*/  IADD3.X R17, R17, UR13, RZ, P4, !PT ;  /* 0x0000000d11117c10 */ /* 0x000fe4000a7fe4ff */
[----:B------:R-:W-:Y:S02]  /*52f0*/  ISETP.GE.U32.AND P4, PT, R16, UR4, PT ;  /* 0x0000000410007c0c */ /* 0x000fe4000bf86070 */
[----:B------:R-:W-:Y:S02]  /*5300*/  LOP3.LUT R0, R0, 0x1, RZ, 0xc0, !PT ;  /* 0x0000000100007812 */ /* 0x000fe400078ec0ff */
[----:B------:R-:W-:-:S02]  /*5310*/  PRMT R11, RZ, 0x7610, R11 ;  /* 0x00007610ff0b7816 */ /* 0x000fc4000000000b */
[----:B0-----:R-:W-:-:S04]  /*5320*/  @P3 LEA R5, R6, R5, 0x18 ;  /* 0x0000000506053211 */ /* 0x001fc800078ec0ff */
[----:B------:R0:W-:Y:S01]  /*5330*/  @P3 SYNCS.ARRIVE.TRANS64.A1T0 RZ, [R5+URZ+0x38], RZ ;  /* 0x000038ff05ff39a7 */ /* 0x0001e2000810003f */
[----:B------:R-:W-:Y:S02]  /*5340*/  ISETP.NE.U32.AND P3, PT, R4, 0x1, PT ;  /* 0x000000010400780c */ /* 0x000fe40003f65070 */
[----:B------:R-:W-:Y:S02]  /*5350*/  SEL R4, RZ, 0x1, !P1 ;  /* 0x00000001ff047807 */ /* 0x000fe40004800000 */
[----:B------:R-:W-:Y:S02]  /*5360*/  ISETP.GE.U32.AND.EX P1, PT, R17, UR5, PT, P4 ;  /* 0x0000000511007c0c */ /* 0x000fe4000bf26140 */
[----:B------:R-:W-:-:S04]  /*5370*/  ISETP.GT.U32.AND P3, PT, R13, 0x1, !P3 ;  /* 0x000000010d00780c */ /* 0x000fc80005f64070 */
[----:B0-----:R-:W-:-:S04]  /*5380*/  SEL R5, RZ, 0x1, !P3 ;  /* 0x00000001ff057807 */ /* 0x001fc80005800000 */
[--C-:B------:R-:W-:Y:S02]  /*5390*/  LOP3.LUT R3, R5, R3, R4.reuse, 0x96, !PT ;  /* 0x0000000305037212 */ /* 0x100fe400078e9604 */
[----:B------:R-:W-:Y:S01]  /*53a0*/  PRMT R4, RZ, 0x7610, R4 ;  /* 0x00007610ff047816 */ /* 0x000fe20000000004 */
[----:B------:R-:W-:Y:S06]  /*53b0*/  @P1 BRA `(.L_x_107) ;  /* 0x00000004004c1947 */ /* 0x000fec0003800000 */
[----:B------:R-:W-:Y:S01]  /*53c0*/  ULDC.64 UR4, c[0x0][0x628] ;  /* 0x00018a0000047ab9 */ /* 0x000fe20000000a00 */
[----:B------:R-:W0:Y:S01]  /*53d0*/  S2R R14, SR_CTAID.X ;  /* 0x00000000000e7919 */ /* 0x000e220000002500 */
[----:B------:R-:W-:Y:S01]  /*53e0*/  ISETP.NE.U32.AND P1, PT, RZ, UR4, PT ;  /* 0x00000004ff007c0c */ /* 0x000fe2000bf25070 */
[----:B------:R-:W-:Y:S01]  /*53f0*/  ULDC UR7, c[0x0][0x630] ;  /* 0x00018c0000077ab9 */ /* 0x000fe20000000800 */
[----:B------:R-:W-:Y:S01]  /*5400*/  IMAD.MOV.U32 R4, RZ, RZ, R16 ;  /* 0x000000ffff047224 */ /* 0x000fe200078e0010 */
[----:B------:R-:W1:Y:S01]  /*5410*/  S2R R12, SR_CTAID.Y ;  /* 0x00000000000c7919 */ /* 0x000e620000002600 */
[----:B------:R-:W-:Y:S01]  /*5420*/  ISETP.NE.AND.EX P1, PT, RZ, UR5, PT, P1 ;  /* 0x00000005ff007c0c */ /* 0x000fe2000bf25310 */
[----:B------:R-:W-:-:S12]  /*5430*/  IMAD.MOV.U32 R5, RZ, RZ, R17 ;  /* 0x000000ffff057224 */ /* 0x000fd800078e0011 */
[----:B------:R-:W-:Y:S05]  /*5440*/  @!P1 BRA `(.L_x_108) ;  /* 0x0000000000289947 */ /* 0x000fea0003800000 */
[----:B------:R-:W-:Y:S02]  /*5450*/  ULDC UR6, c[0x0][0x634] ;  /* 0x00018d0000067ab9 */ /* 0x000fe40000000800 */
[----:B------:R-:W-:-:S05]  /*5460*/  IADD3 R9, P1, R16, UR6, RZ ;  /* 0x0000000610097c10 */ /* 0x000fca000ff3e0ff */
[----:B------:R-:W-:-:S04]  /*5470*/  IMAD.X R15, RZ, RZ, R17, P1 ;  /* 0x000000ffff0f7224 */ /* 0x000fc800008e0611 */
[----:B------:R-:W-:-:S04]  /*5480*/  IMAD.WIDE.U32 R6, R15, UR4, RZ ;  /* 0x000000040f067c25 */ /* 0x000fc8000f8e00ff */
[----:B------:R-:W-:-:S04]  /*5490*/  IMAD.WIDE.U32 R6, P1, R9, UR5, R6 ;  /* 0x0000000509067c25 */ /* 0x000fc8000f820006 */
[----:B------:R-:W-:-:S04]  /*54a0*/  IMAD.WIDE.U32 R8, R9, UR4, RZ ;  /* 0x0000000409087c25 */ /* 0x000fc8000f8e00ff */
[----:B------:R-:W-:Y:S01]  /*54b0*/  IMAD.X R5, RZ, RZ, RZ, P1 ;  /* 0x000000ffff057224 */ /* 0x000fe200008e06ff */
[----:B------:R-:W-:Y:S01]  /*54c0*/  IADD3 RZ, P1, R9, R6, RZ ;  /* 0x0000000609ff7210 */ /* 0x000fe20007f3e0ff */
[----:B------:R-:W-:-:S04]  /*54d0*/  IMAD.MOV.U32 R4, RZ, RZ, R7 ;  /* 0x000000ffff047224 */ /* 0x000fc800078e0007 */
[----:B------:R-:W-:-:S08]  /*54e0*/  IMAD.WIDE.U32.X R4, R15, UR5, R4, P1 ;  /* 0x000000050f047c25 */ /* 0x000fd000088e0404 */
.L_x_108:
[--C-:B------:R-:W-:Y:S01]  /*54f0*/  SHF.R.U64 R8, R4, UR7, R5.reuse ;  /* 0x0000000704087c19 */ /* 0x100fe20008001205 */
[----:B------:R-:W-:Y:S01]  /*5500*/  ULDC.64 UR4, c[0x0][0x620] ;  /* 0x0001880000047ab9 */ /* 0x000fe20000000a00 */
[----:B------:R-:W-:Y:S01]  /*5510*/  SHF.R.U32.HI R4, RZ, UR7, R5 ;  /* 0x00000007ff047c19 */ /* 0x000fe20008011605 */
[----:B------:R-:W2:Y:S01]  /*5520*/  LDC R25, c[0x0][0x144] ;  /* 0x00005100ff197b82 */ /* 0x000ea20000000800 */
[----:B------:R-:W-:Y:S01]  /*5530*/  IADD3 R7, P1, RZ, -R8, RZ ;  /* 0x80000008ff077210 */ /* 0x000fe20007f3e0ff */
[----:B------:R-:W-:Y:S01]  /*5540*/  ULDC.64 UR8, c[0x0][0x640] ;  /* 0x0001900000087ab9 */ /* 0x000fe20000000a00 */
[----:B0-----:R-:W-:Y:S01]  /*5550*/  I2FP.F32.U32 R9, R14 ;  /* 0x0000000e00097245 */ /* 0x001fe20000201000 */
[----:B------:R-:W-:Y:S02]  /*5560*/  ULDC UR6, c[0x0][0x608] ;  /* 0x0001820000067ab9 */ /* 0x000fe40000000800 */
[----:B------:R-:W-:Y:S01]  /*5570*/  IMAD.X R4, RZ, RZ, ~R4, P1 ;  /* 0x000000ffff047224 */ /* 0x000fe200008e0e04 */
[----:B------:R-:W-:Y:S01]  /*5580*/  ISETP.NE.U32.AND P1, PT, RZ, UR8, PT ;  /* 0x00000008ff007c0c */ /* 0x000fe2000bf25070 */
[----:B------:R-:W0:Y:S02]  /*5590*/  LDC R21, c[0x0][0x148] ;  /* 0x00005200ff157b82 */ /* 0x000e240000000800 */
[----:B------:R-:W-:Y:S01]  /*55a0*/  IMAD R6, R4, UR4, RZ ;  /* 0x0000000404067c24 */ /* 0x000fe2000f8e02ff */
[----:B------:R-:W-:Y:S01]  /*55b0*/  ISETP.NE.AND.EX P1, PT, RZ, UR9, PT, P1 ;  /* 0x00000009ff007c0c */ /* 0x000fe2000bf25310 */
[----:B------:R-:W-:Y:S01]  /*55c0*/  IMAD.WIDE.U32 R4, R7, UR4, R16 ;  /* 0x0000000407047c25 */ /* 0x000fe2000f8e0010 */
[----:B------:R-:W-:-:S03]  /*55d0*/  ULDC UR4, c[0x0][0x150] ;  /* 0x0000540000047ab9 */ /* 0x000fc60000000800 */
[----:B------:R-:W-:Y:S02]  /*55e0*/  IMAD R7, R7, UR5, R6 ;  /* 0x0000000507077c24 */ /* 0x000fe4000f8e0206 */
[----:B------:R-:W-:Y:S01]  /*55f0*/  FMUL R6, R9, UR4 ;  /* 0x0000000409067c20 */ /* 0x000fe20008400000 */
[----:B------:R-:W-:Y:S01]  /*5600*/  ULDC UR4, c[0x0][0x618] ;  /* 0x0001860000047ab9 */ /* 0x000fe20000000800 */
[----:B------:R-:W-:Y:S01]  /*5610*/  ULDC UR5, c[0x0][0x154] ;  /* 0x0000550000057ab9 */ /* 0x000fe20000000800 */
[----:B------:R-:W-:-:S03]  /*5620*/  IMAD.IADD R5, R5, 0x1, R7 ;  /* 0x0000000105057824 */ /* 0x000fc600078e0207 */
[----:B------:R-:W3:Y:S02]  /*5630*/  F2I.U32.TRUNC.NTZ R6, R6 ;  /* 0x0000000600067305 */ /* 0x000ee4000020f000 */
[----:B------:R-:W-:Y:S02]  /*5640*/  SHF.R.U64 R9, R4, UR4, R5 ;  /* 0x0000000404097c19 */ /* 0x000fe40008001205 */
[----:B-1----:R-:W-:-:S05]  /*5650*/  I2FP.F32.U32 R4, R12 ;  /* 0x0000000c00047245 */ /* 0x002fca0000201000 */
[----:B------:R-:W-:Y:S01]  /*5660*/  FMUL R22, R4, UR5 ;  /* 0x0000000504167c20 */ /* 0x000fe20008400000 */
[----:B------:R-:W-:Y:S01]  /*5670*/  SHF.R.U32.HI R4, RZ, UR4, R5 ;  /* 0x00000004ff047c19 */ /* 0x000fe20008011605 */
[----:B------:R-:W-:-:S03]  /*5680*/  ULDC UR4, c[0x0][0x658] ;  /* 0x0001960000047ab9 */ /* 0x000fc60000000800 */
[--C-:B------:R-:W-:Y:S01]  /*5690*/  SHF.R.U64 R20, R9, UR6, R4.reuse ;  /* 0x0000000609147c19 */ /* 0x100fe20008001204 */
[----:B------:R-:W1:Y:S01]  /*56a0*/  F2I.U32.TRUNC.NTZ R22, R22 ;  /* 0x0000001600167305 */ /* 0x000e62000020f000 */
[----:B------:R-:W-:Y:S01]  /*56b0*/  SHF.R.U32.HI R5, RZ, UR6, R4 ;  /* 0x00000006ff057c19 */ /* 0x000fe20008011604 */
[----:B---3--:R-:W-:-:S03]  /*56c0*/  IMAD.MOV R6, RZ, RZ, -R6 ;  /* 0x000000ffff067224 */ /* 0x008fc600078e0a06 */
[--C-:B------:R-:W-:Y:S01]  /*56d0*/  SHF.R.U64 R15, R20, UR4, R5.reuse ;  /* 0x00000004140f7c19 */ /* 0x100fe20008001205 */
[----:B--2---:R-:W-:Y:S01]  /*56e0*/  IMAD R14, R25, R6, R14 ;  /* 0x00000006190e7224 */ /* 0x004fe200078e020e */
[----:B------:R-:W-:-:S03]  /*56f0*/  SHF.R.U32.HI R23, RZ, UR4, R5 ;  /* 0x00000004ff177c19 */ /* 0x000fc60008011605 */
[----:B------:R-:W-:Y:S02]  /*5700*/  IMAD.MOV.U32 R4, RZ, RZ, R15 ;  /* 0x000000ffff047224 */ /* 0x000fe400078e000f */
[----:B------:R-:W-:Y:S01]  /*5710*/  IMAD.MOV.U32 R5, RZ, RZ, R23 ;  /* 0x000000ffff057224 */ /* 0x000fe200078e0017 */
[----:B-1----:R-:W-:Y:S06]  /*5720*/  @!P1 BRA `(.L_x_109) ;  /* 0x0000000000289947 */ /* 0x002fec0003800000 */
[----:B------:R-:W-:Y:S02]  /*5730*/  ULDC UR4, c[0x0][0x64c] ;  /* 0x0001930000047ab9 */ /* 0x000fe40000000800 */
[----:B------:R-:W-:-:S05]  /*5740*/  IADD3 R5, P1, R15, UR4, RZ ;  /* 0x000000040f057c10 */ /* 0x000fca000ff3e0ff */
[----:B------:R-:W-:-:S04]  /*5750*/  IMAD.X R23, RZ, RZ, R23, P1 ;  /* 0x000000ffff177224 */ /* 0x000fc800008e0617 */
[----:B------:R-:W-:-:S04]  /*5760*/  IMAD.WIDE.U32 R6, R23, UR8, RZ ;  /* 0x0000000817067c25 */ /* 0x000fc8000f8e00ff */
[----:B------:R-:W-:-:S04]  /*5770*/  IMAD.WIDE.U32 R6, P1, R5, UR9, R6 ;  /* 0x0000000905067c25 */ /* 0x000fc8000f820006 */
[----:B------:R-:W-:-:S04]  /*5780*/  IMAD.WIDE.U32 R4, R5, UR8, RZ ;  /* 0x0000000805047c25 */ /* 0x000fc8000f8e00ff */
[----:B------:R-:W-:Y:S01]  /*5790*/  IMAD.MOV.U32 R4, RZ, RZ, R7 ;  /* 0x000000ffff047224 */ /* 0x000fe200078e0007 */
[----:B------:R-:W-:Y:S01]  /*57a0*/  IADD3 RZ, P3, R5, R6, RZ ;  /* 0x0000000605ff7210 */ /* 0x000fe20007f7e0ff */
[----:B------:R-:W-:-:S04]  /*57b0*/  IMAD.X R5, RZ, RZ, RZ, P1 ;  /* 0x000000ffff057224 */ /* 0x000fc800008e06ff */
[----:B------:R-:W-:-:S08]  /*57c0*/  IMAD.WIDE.U32.X R4, R23, UR9, R4, P3 ;  /* 0x0000000917047c25 */ /* 0x000fd000098e0404 */
.L_x_109:
[----:B------:R-:W-:Y:S01]  /*57d0*/  ISETP.NE.AND P1, PT, R2, 0x1, PT ;  /* 0x000000010200780c */ /* 0x000fe20003f25270 */
[----:B------:R-:W-:Y:S01]  /*57e0*/  ULDC UR4, c[0x0][0x648] ;  /* 0x0001920000047ab9 */ /* 0x000fe20000000800 */
[----:B------:R-:W-:Y:S01]  /*57f0*/  LOP3.LUT R20, R20, UR17, RZ, 0xc0, !PT ;  /* 0x0000001114147c12 */ /* 0x000fe2000f8ec0ff */
[----:B------:R-:W-:Y:S01]  /*5800*/  IMAD.MOV R22, RZ, RZ, -R22 ;  /* 0x000000ffff167224 */ /* 0x000fe200078e0a16 */
[----:B------:R-:W-:Y:S01]  /*5810*/  SHF.R.U64 R5, R4, UR4, R5 ;  /* 0x0000000404057c19 */ /* 0x000fe20008001205 */
[----:B------:R-:W-:Y:S01]  /*5820*/  ULDC UR4, c[0x0][0x638] ;  /* 0x00018e0000047ab9 */ /* 0x000fe20000000800 */
[----:B------:R-:W-:Y:S01]  /*5830*/  LOP3.LUT R6, R9, UR16, RZ, 0xc0, !PT ;  /* 0x0000001009067c12 */ /* 0x000fe2000f8ec0ff */
[----:B------:R-:W-:Y:S02]  /*5840*/  ULDC UR5, c[0x0][0x610] ;  /* 0x0001840000057ab9 */ /* 0x000fe40000000800 */
[----:B------:R-:W-:Y:S02]  /*5850*/  IMAD.MOV R4, RZ, RZ, -R5 ;  /* 0x000000ffff047224 */ /* 0x000fe400078e0a05 */
[----:B------:R-:W-:-:S02]  /*5860*/  IMAD R5, R5, UR18, R20 ;  /* 0x0000001205057c24 */ /* 0x000fc4000f8e0214 */
[----:B0-----:R-:W-:Y:S02]  /*5870*/  @P1 IMAD R14, R21, R22, R12 ;  /* 0x00000016150e1224 */ /* 0x001fe400078e020c */
[----:B------:R-:W-:Y:S01]  /*5880*/  IMAD R15, R4, UR4, R15 ;  /* 0x00000004040f7c24 */ /* 0x000fe2000f8e020f */
[----:B------:R-:W-:Y:S01]  /*5890*/  ULDC UR4, c[0x0][0x600] ;  /* 0x0001800000047ab9 */ /* 0x000fe20000000800 */
[----:B------:R-:W-:Y:S02]  /*58a0*/  IMAD R14, R5, UR5, R14 ;  /* 0x00000005050e7c24 */ /* 0x000fe4000f8e020e */
[----:B------:R-:W-:Y:S02]  /*58b0*/  IMAD R15, R15, UR4, R6 ;  /* 0x000000040f0f7c24 */ /* 0x000fe4000f8e0206 */
[----:B------:R-:W-:-:S03]  /*58c0*/  IMAD.MOV.U32 R4, RZ, RZ, 0x1 ;  /* 0x00000001ff047424 */ /* 0x000fc600078e00ff */
[----:B------:R-:W-:Y:S02]  /*58d0*/  SEL R9, R15, R14, !P1 ;  /* 0x0000000e0f097207 */ /* 0x000fe40004800000 */
[----:B------:R-:W-:-:S07]  /*58e0*/  SEL R7, R14, R15, !P1 ;  /* 0x0000000f0e077207 */ /* 0x000fce0004800000 */
.L_x_107:
[----:B------:R-:W-:Y:S05]  /*58f0*/  BSYNC B1 ;  /* 0x0000000000017941 */ /* 0x000fea0003800000 */
.L_x_106:
[----:B------:R-:W-:-:S13]  /*5900*/  LOP3.LUT P1, RZ, R4, 0xff, RZ, 0xc0, !PT ;  /* 0x000000ff04ff7812 */ /* 0x000fda000782c0ff */
[----:B------:R-:W-:Y:S05]  /*5910*/  @P1 BRA `(.L_x_110) ;  /* 0xfffffff400481947 */ /* 0x000fea000383ffff */
[----:B------:R-:W-:Y:S05]  /*5920*/  BSYNC B0 ;  /* 0x0000000000007941 */ /* 0x000fea0003800000 */
.L_x_98:
[----:B------:R-:W-:-:S03]  /*5930*/  UMOV UR4, 0xffffffff ;  /* 0xffffffff00047882 */ /* 0x000fc60000000000 */
[----:B------:R-:W-:Y:S05]  /*5940*/  BRA.DIV UR4, `(.L_x_111) ;  /* 0x0000000204d07947 */ /* 0x000fea000b800000 */
[----:B------:R-:W-:-:S13]  /*5950*/  ELECT P6, URZ, PT ;  /* 0x00000000003f782f */ /* 0x000fda00038c0000 */
.L_x_123:
[----:B------:R-:W-:Y:S04]  /*5960*/  BSSY B0, `(.L_x_112) ;  /* 0x0000019000007945 */ /* 0x000fe80003800000 */
[----:B------:R-:W-:Y:S05]  /*5970*/  @!P6 BRA `(.L_x_113) ;  /* 0x00000000005ce947 */ /* 0x000fea0003800000 */
[----:B------:R-:W-:-:S04]  /*5980*/  LOP3.LUT R19, R19, 0x2, RZ, 0xfc, !PT ;  /* 0x0000000213137812 */ /* 0x000fc800078efcff */
[----:B------:R-:W-:-:S13]  /*5990*/  ISETP.NE.AND P0, PT, R19, 0x3, PT ;  /* 0x000000031300780c */ /* 0x000fda0003f05270 */
[----:B------:R-:W-:Y:S05]  /*59a0*/  @!P0 BRA `(.L_x_114) ;  /* 0x0000000000048947 */ /* 0x000fea0003800000 */
[----:B------:R-:W-:Y:S01]  /*59b0*/  BPT.TRAP 0x1 ;  /* 0x000000040000795c */ /* 0x000fe20000300000 */
.L_x_114:
[----:B------:R-:W0:Y:S01]  /*59c0*/  S2R R5, SR_CgaCtaId ;  /* 0x0000000000057919 */ /* 0x000e220000008800 */
[----:B------:R-:W-:Y:S02]  /*59d0*/  MOV R2, 0x400 ;  /* 0x0000040000027802 */ /* 0x000fe40000000f00 */
[----:B------:R-:W-:Y:S02]  /*59e0*/  SHF.L.U32 R4, R3, 0x1f, RZ ;  /* 0x0000001f03047819 */ /* 0x000fe400000006ff */
[----:B0-----:R-:W-:-:S05]  /*59f0*/  LEA R5, R5, R2, 0x18 ;  /* 0x0000000205057211 */ /* 0x001fca00078ec0ff */
[----:B------:R-:W-:-:S04]  /*5a00*/  VIADD R5, R5, 0x10 ;  /* 0x0000001005057836 */ /* 0x000fc80000000000 */
[C---:B------:R-:W-:Y:S02]  /*5a10*/  IMAD R7, R0.reuse, 0x8, R5 ;  /* 0x0000000800077824 */ /* 0x040fe400078e0205 */
[----:B------:R-:W-:Y:S02]  /*5a20*/  VIADD R0, R0, 0x1 ;  /* 0x0000000100007836 */ /* 0x000fe40000000000 */
[----:B------:R-:W0:Y:S03]  /*5a30*/  SYNCS.PHASECHK.TRANS64.TRYWAIT P0, [R7+URZ], R4 ;  /* 0x00000004070075a7 */ /* 0x000e26000800017f */
[----:B------:R-:W-:-:S04]  /*5a40*/  ISETP.NE.AND P1, PT, R0, 0x2, PT ;  /* 0x000000020000780c */ /* 0x000fc80003f25270 */
[----:B------:R-:W-:Y:S02]  /*5a50*/  SEL R2, RZ, 0x1, P1 ;  /* 0x00000001ff027807 */ /* 0x000fe40000800000 */
[----:B------:R-:W-:Y:S02]  /*5a60*/  SEL R0, R0, RZ, P1 ;  /* 0x000000ff00007207 */ /* 0x000fe40000800000 */
[----:B------:R-:W-:Y:S01]  /*5a70*/  LOP3.LUT R2, R3, R2, RZ, 0x3c, !PT ;  /* 0x0000000203027212 */ /* 0x000fe200078e3cff */
[----:B0-----:R-:W-:Y:S06]  /*5a80*/  @!P0 BRA `(.L_x_115) ;  /* 0x0000000000a08947 */ /* 0x001fec0003800000 */
.L_x_124:
[----:B------:R-:W-:Y:S01]  /*5a90*/  IMAD R5, R0, 0x8, R5 ;  /* 0x0000000800057824 */ /* 0x000fe200078e0205 */
[----:B------:R-:W-:-:S07]  /*5aa0*/  SHF.L.U32 R0, R2, 0x1f, RZ ;  /* 0x0000001f02007819 */ /* 0x000fce00000006ff */
.L_x_116:
[----:B-1----:R1:W2:Y:S02]  /*5ab0*/  SYNCS.PHASECHK.TRANS64.TRYWAIT P0, [R5+URZ], R0 ;  /* 0x00000000050075a7 */ /* 0x0022a4000800017f */
[----:B--2---:R-:W-:Y:S05]  /*5ac0*/  @!P0 NANOSLEEP.SYNCS 0x989680 ;  /* 0x009896800000895d */ /* 0x004fea0003900000 */
[----:B------:R-:W2:Y:S02]  /*5ad0*/  @!P0 SYNCS.PHASECHK.TRANS64 P0, [R5+URZ], R0 ;  /* 0x00000000050085a7 */ /* 0x000ea4000800007f */
[----:B--2---:R-:W-:Y:S05]  /*5ae0*/  @!P0 BRA `(.L_x_116) ;  /* 0xfffffffc00f08947 */ /* 0x004fea000383ffff */
.L_x_113:
[----:B------:R-:W-:Y:S05]  /*5af0*/  BSYNC B0 ;  /* 0x0000000000007941 */ /* 0x000fea0003800000 */
.L_x_112:
[----:B------:R-:W-:Y:S05]  /*5b00*/  EXIT ;  /* 0x000000000000794d */ /* 0x000fea0003800000 */
.L_x_17:
[----:B---3--:R3:W4:Y:S02]  /*5b10*/  SYNCS.PHASECHK.TRANS64.TRYWAIT P1, [R3+URZ], R0 ;  /* 0x00000000030075a7 */ /* 0x008724000802017f */
[----:B----4-:R-:W-:Y:S05]  /*5b20*/  @!P1 NANOSLEEP.SYNCS 0x989680 ;  /* 0x009896800000995d */ /* 0x010fea0003900000 */
[----:B------:R-:W4:Y:S02]  /*5b30*/  @!P1 SYNCS.PHASECHK.TRANS64 P1, [R3+URZ], R0 ;  /* 0x00000000030095a7 */ /* 0x000f24000802007f */
[----:B----4-:R-:W-:Y:S05]  /*5b40*/  @!P1 BRA `(.L_x_17) ;  /* 0xfffffffc00f09947 */ /* 0x010fea000383ffff */
[----:B------:R-:W-:Y:S05]  /*5b50*/  BRA `(.L_x_16) ;  /* 0xffffffb4009c7947 */ /* 0x000fea000383ffff */
.L_x_22:
[----:B-1----:R-:W-:-:S04]  /*5b60*/  IMAD.U32 R4, RZ, RZ, UR8 ;  /* 0x00000008ff047e24 */ /* 0x002fc8000f8e00ff */
[----:B------:R1:W2:Y:S03]  /*5b70*/  SYNCS.PHASECHK.TRANS64.TRYWAIT P1, [R4+URZ], R3 ;  /* 0x00000003040075a7 */ /* 0x0002a6000802017f */
[----:B--2---:R-:W-:Y:S05]  /*5b80*/  @!P1 NANOSLEEP.SYNCS 0x989680 ;  /* 0x009896800000995d */ /* 0x004fea0003900000 */
[----:B------:R-:W2:Y:S02]  /*5b90*/  @!P1 SYNCS.PHASECHK.TRANS64 P1, [R4+URZ], R3 ;  /* 0x00000003040095a7 */ /* 0x000ea4000802007f */
[----:B--2---:R-:W-:Y:S05]  /*5ba0*/  @!P1 BRA `(.L_x_22) ;  /* 0xfffffffc00ec9947 */ /* 0x004fea000383ffff */
[----:B------:R-:W-:Y:S05]  /*5bb0*/  BRA `(.L_x_21) ;  /* 0xffffffb8007c7947 */ /* 0x000fea000383ffff */
.L_x_99:
[----:B------:R-:W-:Y:S01]  /*5bc0*/  BSSY B1, `(.L_x_117) ;  /* 0x0000006000017945 */ /* 0x000fe20003800000 */
[----:B------:R-:W-:-:S07]  /*5bd0*/  IMAD.MOV.U32 R15, RZ, RZ, -0x1 ;  /* 0xffffffffff0f7424 */ /* 0x000fce00078e00ff */
[----:B------:R-:W-:Y:S05]  /*5be0*/  WARPSYNC.COLLECTIVE R15, `(.L_x_118) ;  /* 0x000000000f0c7348 */ /* 0x000fea0003c00000 */
[----:B------:R-:W-:Y:S02]  /*5bf0*/  ELECT P6, UR62, PT ;  /* 0x00000000003e782f */ /* 0x000fe400038c0000 */
[----:B------:R-:W-:Y:S01]  /*5c00*/  MOV R14, UR62 ;  /* 0x0000003e000e7c02 */ /* 0x000fe20008000f00 */
[----:B------:R-:W-:Y:S10]  /*5c10*/  ENDCOLLECTIVE ;  /* 0x000000000000791b */ /* 0x000ff40003800000 */
.L_x_118:
[----:B------:R-:W-:Y:S05]  /*5c20*/  BSYNC B1 ;  /* 0x0000000000017941 */ /* 0x000fea0003800000 */
.L_x_117:
[----:B------:R-:W-:Y:S05]  /*5c30*/  BRA `(.L_x_119) ;  /* 0xfffffff0008c7947 */ /* 0x000fea000383ffff */
.L_x_102:
[----:B0-----:R0:W1:Y:S02]  /*5c40*/  SYNCS.PHASECHK.TRANS64.TRYWAIT P1, [R12+URZ+0x10], R7 ;  /* 0x000010070c0075a7 */ /* 0x001064000802017f */
[----:B-1----:R-:W-:Y:S05]  /*5c50*/  @!P1 NANOSLEEP.SYNCS 0x989680 ;  /* 0x009896800000995d */ /* 0x002fea0003900000 */
[----:B------:R-:W1:Y:S02]  /*5c60*/  @!P1 SYNCS.PHASECHK.TRANS64 P1, [R12+URZ+0x10], R7 ;  /* 0x000010070c0095a7 */ /* 0x000e64000802007f */
[----:B-1----:R-:W-:Y:S05]  /*5c70*/  @!P1 BRA `(.L_x_102) ;  /* 0xfffffffc00f09947 */ /* 0x002fea000383ffff */
[----:B------:R-:W-:Y:S05]  /*5c80*/  BRA `(.L_x_120) ;  /* 0xfffffff000c07947 */ /* 0x000fea000383ffff */
.L_x_111:
[----:B------:R-:W-:Y:S01]  /*5c90*/  BSSY B0, `(.L_x_121) ;  /* 0x0000006000007945 */ /* 0x000fe20003800000 */
[----:B------:R-:W-:-:S07]  /*5ca0*/  IMAD.MOV.U32 R15, RZ, RZ, -0x1 ;  /* 0xffffffffff0f7424 */ /* 0x000fce00078e00ff */
[----:B------:R-:W-:Y:S05]  /*5cb0*/  WARPSYNC.COLLECTIVE R15, `(.L_x_122) ;  /* 0x000000000f0c7348 */ /* 0x000fea0003c00000 */
[----:B------:R-:W-:Y:S02]  /*5cc0*/  ELECT P6, UR62, PT ;  /* 0x00000000003e782f */ /* 0x000fe400038c0000 */
[----:B------:R-:W-:Y:S01]  /*5cd0*/  MOV R14, UR62 ;  /* 0x0000003e000e7c02 */ /* 0x000fe20008000f00 */
[----:B------:R-:W-:Y:S10]  /*5ce0*/  ENDCOLLECTIVE ;  /* 0x000000000000791b */ /* 0x000ff40003800000 */
.L_x_122:
[----:B------:R-:W-:Y:S05]  /*5cf0*/  BSYNC B0 ;  /* 0x0000000000007941 */ /* 0x000fea0003800000 */
.L_x_121:
[----:B------:R-:W-:Y:S05]  /*5d00*/  BRA `(.L_x_123) ;  /* 0xfffffffc00147947 */ /* 0x000fea000383ffff */
.L_x_115:
[----:B0-----:R0:W1:Y:S02]  /*5d10*/  SYNCS.PHASECHK.TRANS64.TRYWAIT P0, [R7+URZ], R4 ;  /* 0x00000004070075a7 */ /* 0x001064000800017f */
[----:B-1----:R-:W-:Y:S05]  /*5d20*/  @!P0 NANOSLEEP.SYNCS 0x989680 ;  /* 0x009896800000895d */ /* 0x002fea0003900000 */
[----:B------:R-:W1:Y:S02]  /*5d30*/  @!P0 SYNCS.PHASECHK.TRANS64 P0, [R7+URZ], R4 ;  /* 0x00000004070085a7 */ /* 0x000e64000800007f */
[----:B-1----:R-:W-:Y:S05]  /*5d40*/  @!P0 BRA `(.L_x_115) ;  /* 0xfffffffc00f08947 */ /* 0x002fea000383ffff */
[----:B------:R-:W-:Y:S05]  /*5d50*/  BRA `(.L_x_124) ;  /* 0xfffffffc004c7947 */ /* 0x000fea000383ffff */
.L_x_125:
[----:B------:R-:W-:-:S00]  /*5d60*/  BRA `(.L_x_125) ;  /* 0xfffffffc00fc7947 */ /* 0x000fc0000383ffff */
[----:B------:R-:W-:-:S00]  /*5d70*/  NOP ;  /* 0x0000000000007918 */ /* 0x000fc00000000000 */
        /* <DEDUP_REMOVED lines=8> */
.L_x_126:


//--------------------- .nv.global.init           --------------------------
	.section	.nv.global.init,"aw",@progbits
.nv.global.init:
	.type		$str$22,@object
	.size		$str$22,($str$23 - $str$22)
$str$22:
        /*0000*/ 	.byte	0x6b, 0x5f, 0x74, 0x69, 0x6c, 0x65, 0x5f, 0x63, 0x6f, 0x75, 0x6e, 0x74, 0x20, 0x3e, 0x3d, 0x20
        /*0010*/ 	.byte	0x31, 0x00
	.type		$str$23,@object
	.size		$str$23,(__unnamed_1 - $str$23)
$str$23:
        /*0012*/ 	.byte	0x2f, 0x74, 0x6d, 0x70, 0x2f, 0x63, 0x75, 0x74, 0x6c, 0x61, 0x73, 0x73, 0x5f, 0x73, 0x77, 0x65
        /*0022*/ 	.byte	0x65, 0x70, 0x5f, 0x73, 0x72, 0x63, 0x2f, 0x69, 0x6e, 0x63, 0x6c, 0x75, 0x64, 0x65, 0x2f, 0x63
        /*0032*/ 	.byte	0x75, 0x74, 0x6c, 0x61, 0x73, 0x73, 0x2f, 0x67, 0x65, 0x6d, 0x6d, 0x2f, 0x63, 0x6f, 0x6c, 0x6c
        /*0042*/ 	.byte	0x65, 0x63, 0x74, 0x69, 0x76, 0x65, 0x2f, 0x73, 0x6d, 0x39, 0x30, 0x5f, 0x6d, 0x6d, 0x61, 0x5f
        /*0052*/ 	.byte	0x74, 0x6d, 0x61, 0x5f, 0x67, 0x6d, 0x6d, 0x61, 0x5f, 0x73, 0x73, 0x5f, 0x77, 0x61, 0x72, 0x70
        /*0062*/ 	.byte	0x73, 0x70, 0x65, 0x63, 0x69, 0x61, 0x6c, 0x69, 0x7a, 0x65, 0x64, 0x2e, 0x68, 0x70, 0x70, 0x00
	.type		__unnamed_1,@object
	.size		__unnamed_1,(.L_0 - __unnamed_1)
__unnamed_1:
        /*0072*/ 	.byte	0x76, 0x6f, 0x69, 0x64, 0x20, 0x63, 0x75, 0x74, 0x6c, 0x61, 0x73, 0x73, 0x3a, 0x3a, 0x67, 0x65
        /* <DEDUP_REMOVED lines=179> */
        /*0bb2*/ 	.byte	0x65, 0x6e, 0x74, 0x69, 0x74, 0x79, 0x5d, 0x00
.L_0:


//--------------------- .nv.shared._ZN7cutlass13device_kernelINS_4gemm6kernel13GemmUniversalIN4cute5tupleIJiiiiEEENS1_10collective13CollectiveMmaINS1_34MainloopSm90TmaGmmaWarpSpecializedILi2ENS5_IJNS4_1CILi1EEESB_SB_EEENS1_35KernelTmaWarpSpecializedCooperativeEEENS5_IJNSA_ILi128EEENSA_ILi64EEESG_EEENS_6half_tENS5_IJlSB_lEEESI_SJ_NS4_8TiledMMAINS4_8MMA_AtomIJNS4_4SM904GMMA25MMA_64x64x16_F32F16F16_SSILNSN_5MajorE0ELSP_0ELNSN_7ScaleInE1ELSQ_1EEEEEENS4_6LayoutINS5_IJNSA_ILi2EEESB_SB_EEENS5_IJSB_NSA_ILi0EEESW_EEEEENS5_IJNS4_10UnderscoreESZ_SZ_EEEEENS4_13SM90_TMA_LOADENS4_14ComposedLayoutINS4_7SwizzleILi3ELi4ELi3EEENS4_18smem_ptr_flag_bitsILi16EEENST_INS5_IJNSA_ILi8EEESG_EEENS5_IJSG_SB_EEEEEEEvNS4_8identityES12_S1C_vS1D_EENS_8epilogue10collective6detail29Sm90TmaWarpSpecializedAdapterINS1G_15DefaultEpilogueISI_SJ_SJ_NS1F_6thread17LinearCombinationISI_Li1EffLNS1K_9ScaleType4KindE0ELNS_15FloatRoundStyleE2ESI_EENS1_15EpilogueDefaultEEEEEvvEEEEvNT_6ParamsE --------------------------
	.section	.nv.shared._ZN7cutlass13device_kernelINS_4gemm6kernel13GemmUniversalIN4cute5tupleIJiiiiEEENS1_10collective13CollectiveMmaINS1_34MainloopSm90TmaGmmaWarpSpecializedILi2ENS5_IJNS4_1CILi1EEESB_SB_EEENS1_35KernelTmaWarpSpecializedCooperativeEEENS5_IJNSA_ILi128EEENSA_ILi64EEESG_EEENS_6half_tENS5_IJlSB_lEEESI_SJ_NS4_8TiledMMAINS4_8MMA_AtomIJNS4_4SM904GMMA25MMA_64x64x16_F32F16F16_SSILNSN_5MajorE0ELSP_0ELNSN_7ScaleInE1ELSQ_1EEEEEENS4_6LayoutINS5_IJNSA_ILi2EEESB_SB_EEENS5_IJSB_NSA_ILi0EEESW_EEEEENS5_IJNS4_10UnderscoreESZ_SZ_EEEEENS4_13SM90_TMA_LOADENS4_14ComposedLayoutINS4_7SwizzleILi3ELi4ELi3EEENS4_18smem_ptr_flag_bitsILi16EEENST_INS5_IJNSA_ILi8EEESG_EEENS5_IJSG_SB_EEEEEEEvNS4_8identityES12_S1C_vS1D_EENS_8epilogue10collective6detail29Sm90TmaWarpSpecializedAdapterINS1G_15DefaultEpilogueISI_SJ_SJ_NS1F_6thread17LinearCombinationISI_Li1EffLNS1K_9ScaleType4KindE0ELNS_15FloatRoundStyleE2ESI_EENS1_15EpilogueDefaultEEEEEvvEEEEvNT_6ParamsE,"aw",@nobits
	.sectionflags	@""
	.align	16
	.zero		1024


//--------------------- .nv.shared.reserved.0     --------------------------
	.section	.nv.shared.reserved.0,"aw",@nobits
	.weak		__nv_reservedSMEM_offset_0_alias
	.size		__nv_reservedSMEM_offset_0_alias, 0, 0
	.other		__nv_reservedSMEM_offset_0_alias,@"STO_CUDA_RESERVED_SHARED STV_DEFAULT"
__nv_reservedSMEM_offset_0_alias:
	.zero		0


//--------------------- .nv.global                --------------------------
	.section	.nv.global,"aw",@nobits
.nv.global:
	.type		_ZN40_INTERNAL_c37a47ec_4_k_cu_1e527536_148824cute1_E,@object
	.size		_ZN40_INTERNAL_c37a47ec_4_k_cu_1e527536_148824cute1_E,(_ZN40_INTERNAL_c37a47ec_4_k_cu_1e527536_148824cuda3std3__45__cpo6cbeginE - _ZN40_INTERNAL_c37a47ec_4_k_cu_1e527536_148824cute1_E)
_ZN40_INTERNAL_c37a47ec_4_k_cu_1e527536_148824cute1_E:
	.zero		1
	.type		_ZN40_INTERNAL_c37a47ec_4_k_cu_1e527536_148824cuda3std3__45__cpo6cbeginE,@object
	.size		_ZN40_INTERNAL_c37a47ec_4_k_cu_1e527536_148824cuda3std3__45__cpo6cbeginE,(_ZN40_INTERNAL_c37a47ec_4_k_cu_1e527536_148824cuda3std3__48in_placeE - _ZN40_INTERNAL_c37a47ec_4_k_cu_1e527536_148824cuda3std3__45__cpo6cbeginE)
_ZN40_INTERNAL_c37a47ec_4_k_cu_1e527536_148824cuda3std3__45__cpo6cbeginE:
	.zero		1
	.type		_ZN40_INTERNAL_c37a47ec_4_k_cu_1e527536_148824cuda3std3__48in_placeE,@object
	.size		_ZN40_INTERNAL_c37a47ec_4_k_cu_1e527536_148824cuda3std3__48in_placeE,(_ZN40_INTERNAL_c37a47ec_4_k_cu_1e527536_148824cuda3std6ranges3__45__cpo9iter_moveE - _ZN40_INTERNAL_c37a47ec_4_k_cu_1e527536_148824cuda3std3__48in_placeE)
_ZN40_INTERNAL_c37a47ec_4_k_cu_1e527536_148824cuda3std3__48in_placeE:
	.zero		1
	.type		_ZN40_INTERNAL_c37a47ec_4_k_cu_1e527536_148824cuda3std6ranges3__45__cpo9iter_moveE,@object
	.size		_ZN40_INTERNAL_c37a47ec_4_k_cu_1e527536_148824cuda3std6ranges3__45__cpo9iter_moveE,(_ZN40_INTERNAL_c37a47ec_4_k_cu_1e527536_148824cuda3std3__45__cpo5beginE - _ZN40_INTERNAL_c37a47ec_4_k_cu_1e527536_148824cuda3std6ranges3__45__cpo9iter_moveE)
_ZN40_INTERNAL_c37a47ec_4_k_cu_1e527536_148824cuda3std6ranges3__45__cpo9iter_moveE:
	.zero		1
	.type		_ZN40_INTERNAL_c37a47ec_4_k_cu_1e527536_148824cuda3std3__45__cpo5beginE,@object
	.size		_ZN40_INTERNAL_c37a47ec_4_k_cu_1e527536_148824cuda3std3__45__cpo5beginE,(_ZN40_INTERNAL_c37a47ec_4_k_cu_1e527536_148824cuda3std3__442_GLOBAL__N__c37a47ec_4_k_cu_1e527536_148826ignoreE - _ZN40_INTERNAL_c37a47ec_4_k_cu_1e527536_148824cuda3std3__45__cpo5beginE)
_ZN40_INTERNAL_c37a47ec_4_k_cu_1e527536_148824cuda3std3__45__cpo5beginE:
	.zero		1
	.type		_ZN40_INTERNAL_c37a47ec_4_k_cu_1e527536_148824cuda3std3__442_GLOBAL__N__c37a47ec_4_k_cu_1e527536_148826ignoreE,@object
	.size		_ZN40_INTERNAL_c37a47ec_4_k_cu_1e527536_148824cuda3std3__442_GLOBAL__N__c37a47ec_4_k_cu_1e527536_148826ignoreE,(_ZN40_INTERNAL_c37a47ec_4_k_cu_1e527536_148824cute7productE - _ZN40_INTERNAL_c37a47ec_4_k_cu_1e527536_148824cuda3std3__442_GLOBAL__N__c37a47ec_4_k_cu_1e527536_148826ignoreE)
_ZN40_INTERNAL_c37a47ec_4_k_cu_1e527536_148824cuda3std3__442_GLOBAL__N__c37a47ec_4_k_cu_1e527536_148826ignoreE:
	.zero		1
	.type		_ZN40_INTERNAL_c37a47ec_4_k_cu_1e527536_148824cute7productE,@object
	.size		_ZN40_INTERNAL_c37a47ec_4_k_cu_1e527536_148824cute7productE,(_ZN40_INTERNAL_c37a47ec_4_k_cu_1e527536_148824cuda3std3__45__cpo3endE - _ZN40_INTERNAL_c37a47ec_4_k_cu_1e527536_148824cute7productE)
_ZN40_INTERNAL_c37a47ec_4_k_cu_1e527536_148824cute7productE:
	.zero		1
	.type		_ZN40_INTERNAL_c37a47ec_4_k_cu_1e527536_148824cuda3std3__45__cpo3endE,@object
	.size		_ZN40_INTERNAL_c37a47ec_4_k_cu_1e527536_148824cuda3std3__45__cpo3endE,(_ZN40_INTERNAL_c37a47ec_4_k_cu_1e527536_148824cuda3std3__419piecewise_constructE - _ZN40_INTERNAL_c37a47ec_4_k_cu_1e527536_148824cuda3std3__45__cpo3endE)
_ZN40_INTERNAL_c37a47ec_4_k_cu_1e527536_148824cuda3std3__45__cpo3endE:
	.zero		1
	.type		_ZN40_INTERNAL_c37a47ec_4_k_cu_1e527536_148824cuda3std3__419piecewise_constructE,@object
	.size		_ZN40_INTERNAL_c37a47ec_4_k_cu_1e527536_148824cuda3std3__419piecewise_constructE,(_ZN40_INTERNAL_c37a47ec_4_k_cu_1e527536_148824cuda3std3__45__cpo4cendE - _ZN40_INTERNAL_c37a47ec_4_k_cu_1e527536_148824cuda3std3__419piecewise_constructE)
_ZN40_INTERNAL_c37a47ec_4_k_cu_1e527536_148824cuda3std3__419piecewise_constructE:
	.zero		1
	.type		_ZN40_INTERNAL_c37a47ec_4_k_cu_1e527536_148824cuda3std3__45__cpo4cendE,@object
	.size		_ZN40_INTERNAL_c37a47ec_4_k_cu_1e527536_148824cuda3std3__45__cpo4cendE,(_ZN40_INTERNAL_c37a47ec_4_k_cu_1e527536_148824cuda3std6ranges3__45__cpo4swapE - _ZN40_INTERNAL_c37a47ec_4_k_cu_1e527536_148824cuda3std3__45__cpo4cendE)
_ZN40_INTERNAL_c37a47ec_4_k_cu_1e527536_148824cuda3std3__45__cpo4cendE:
	.zero		1
	.type		_ZN40_INTERNAL_c37a47ec_4_k_cu_1e527536_148824cuda3std6ranges3__45__cpo4swapE,@object
	.size		_ZN40_INTERNAL_c37a47ec_4_k_cu_1e527536_148824cuda3std6ranges3__45__cpo4swapE,(.L_8 - _ZN40_INTERNAL_c37a47ec_4_k_cu_1e527536_148824cuda3std6ranges3__45__cpo4swapE)
_ZN40_INTERNAL_c37a47ec_4_k_cu_1e527536_148824cuda3std6ranges3__45__cpo4swapE:
	.zero		1
.L_8:


//--------------------- .nv.constant0._ZN7cutlass13device_kernelINS_4gemm6kernel13GemmUniversalIN4cute5tupleIJiiiiEEENS1_10collective13CollectiveMmaINS1_34MainloopSm90TmaGmmaWarpSpecializedILi2ENS5_IJNS4_1CILi1EEESB_SB_EEENS1_35KernelTmaWarpSpecializedCooperativeEEENS5_IJNSA_ILi128EEENSA_ILi64EEESG_EEENS_6half_tENS5_IJlSB_lEEESI_SJ_NS4_8TiledMMAINS4_8MMA_AtomIJNS4_4SM904GMMA25MMA_64x64x16_F32F16F16_SSILNSN_5MajorE0ELSP_0ELNSN_7ScaleInE1ELSQ_1EEEEEENS4_6LayoutINS5_IJNSA_ILi2EEESB_SB_EEENS5_IJSB_NSA_ILi0EEESW_EEEEENS5_IJNS4_10UnderscoreESZ_SZ_EEEEENS4_13SM90_TMA_LOADENS4_14ComposedLayoutINS4_7SwizzleILi3ELi4ELi3EEENS4_18smem_ptr_flag_bitsILi16EEENST_INS5_IJNSA_ILi8EEESG_EEENS5_IJSG_SB_EEEEEEEvNS4_8identityES12_S1C_vS1D_EENS_8epilogue10collective6detail29Sm90TmaWarpSpecializedAdapterINS1G_15DefaultEpilogueISI_SJ_SJ_NS1F_6thread17LinearCombinationISI_Li1EffLNS1K_9ScaleType4KindE0ELNS_15FloatRoundStyleE2ESI_EENS1_15EpilogueDefaultEEEEEvvEEEEvNT_6ParamsE --------------------------
	.section	.nv.constant0._ZN7cutlass13device_kernelINS_4gemm6kernel13GemmUniversalIN4cute5tupleIJiiiiEEENS1_10collective13CollectiveMmaINS1_34MainloopSm90TmaGmmaWarpSpecializedILi2ENS5_IJNS4_1CILi1EEESB_SB_EEENS1_35KernelTmaWarpSpecializedCooperativeEEENS5_IJNSA_ILi128EEENSA_ILi64EEESG_EEENS_6half_tENS5_IJlSB_lEEESI_SJ_NS4_8TiledMMAINS4_8MMA_AtomIJNS4_4SM904GMMA25MMA_64x64x16_F32F16F16_SSILNSN_5MajorE0ELSP_0ELNSN_7ScaleInE1ELSQ_1EEEEEENS4_6LayoutINS5_IJNSA_ILi2EEESB_SB_EEENS5_IJSB_NSA_ILi0EEESW_EEEEENS5_IJNS4_10UnderscoreESZ_SZ_EEEEENS4_13SM90_TMA_LOADENS4_14ComposedLayoutINS4_7SwizzleILi3ELi4ELi3EEENS4_18smem_ptr_flag_bitsILi16EEENST_INS5_IJNSA_ILi8EEESG_EEENS5_IJSG_SB_EEEEEEEvNS4_8identityES12_S1C_vS1D_EENS_8epilogue10collective6detail29Sm90TmaWarpSpecializedAdapterINS1G_15DefaultEpilogueISI_SJ_SJ_NS1F_6thread17LinearCombinationISI_Li1EffLNS1K_9ScaleType4KindE0ELNS_15FloatRoundStyleE2ESI_EENS1_15EpilogueDefaultEEEEEvvEEEEvNT_6ParamsE,"a",@progbits
	.sectionflags	@""
	.align	4
.nv.constant0._ZN7cutlass13device_kernelINS_4gemm6kernel13GemmUniversalIN4cute5tupleIJiiiiEEENS1_10collective13CollectiveMmaINS1_34MainloopSm90TmaGmmaWarpSpecializedILi2ENS5_IJNS4_1CILi1EEESB_SB_EEENS1_35KernelTmaWarpSpecializedCooperativeEEENS5_IJNSA_ILi128EEENSA_ILi64EEESG_EEENS_6half_tENS5_IJlSB_lEEESI_SJ_NS4_8TiledMMAINS4_8MMA_AtomIJNS4_4SM904GMMA25MMA_64x64x16_F32F16F16_SSILNSN_5MajorE0ELSP_0ELNSN_7ScaleInE1ELSQ_1EEEEEENS4_6LayoutINS5_IJNSA_ILi2EEESB_SB_EEENS5_IJSB_NSA_ILi0EEESW_EEEEENS5_IJNS4_10UnderscoreESZ_SZ_EEEEENS4_13SM90_TMA_LOADENS4_14ComposedLayoutINS4_7SwizzleILi3ELi4ELi3EEENS4_18smem_ptr_flag_bitsILi16EEENST_INS5_IJNSA_ILi8EEESG_EEENS5_IJSG_SB_EEEEEEEvNS4_8identityES12_S1C_vS1D_EENS_8epilogue10collective6detail29Sm90TmaWarpSpecializedAdapterINS1G_15DefaultEpilogueISI_SJ_SJ_NS1F_6thread17LinearCombinationISI_Li1EffLNS1K_9ScaleType4KindE0ELNS_15FloatRoundStyleE2ESI_EENS1_15EpilogueDefaultEEEEEvvEEEEvNT_6ParamsE:
	.zero		1664


//--------------------- SYMBOLS --------------------------

	.type		.nv.reservedSmem.offset0,@object
	.size		.nv.reservedSmem.offset0,0x4
	.type		__assertfail,@function
